//
// Generated by NVIDIA NVVM Compiler
//
// Compiler Build ID: CL-36424714
// Cuda compilation tools, release 13.0, V13.0.88
// Based on NVVM 20.0.0
//

.version 9.0
.target sm_100
.address_size 64

	// .globl	_Z3sumPfS_S_i

.visible .entry _Z3sumPfS_S_i(
	.param .u64 .ptr .align 1 _Z3sumPfS_S_i_param_0,
	.param .u64 .ptr .align 1 _Z3sumPfS_S_i_param_1,
	.param .u64 .ptr .align 1 _Z3sumPfS_S_i_param_2,
	.param .u32 _Z3sumPfS_S_i_param_3
)
{
	.reg .pred 	%p<12>;
	.reg .b32 	%r<36>;
	.reg .b32 	%f<88>;
	.reg .b64 	%rd<56>;

	ld.param.u64 	%rd22, [_Z3sumPfS_S_i_param_0];
	ld.param.u64 	%rd23, [_Z3sumPfS_S_i_param_1];
	ld.param.u64 	%rd24, [_Z3sumPfS_S_i_param_2];
	ld.param.u32 	%r18, [_Z3sumPfS_S_i_param_3];
	cvta.to.global.u64 	%rd1, %rd24;
	cvta.to.global.u64 	%rd2, %rd23;
	cvta.to.global.u64 	%rd3, %rd22;
	mov.u32 	%r19, %ctaid.x;
	mov.u32 	%r20, %ntid.x;
	mov.u32 	%r21, %tid.x;
	mad.lo.s32 	%r22, %r19, %r20, %r21;
	mov.u32 	%r23, %ctaid.y;
	mov.u32 	%r24, %ntid.y;
	mov.u32 	%r25, %tid.y;
	mad.lo.s32 	%r1, %r23, %r24, %r25;
	max.s32 	%r26, %r1, %r22;
	setp.ge.s32 	%p1, %r26, %r18;
	setp.lt.s32 	%p2, %r18, 1;
	or.pred  	%p3, %p1, %p2;
	@%p3 bra 	$L__BB0_13;
	mul.lo.s32 	%r2, %r18, %r1;
	and.b32  	%r3, %r18, 15;
	setp.lt.u32 	%p4, %r18, 16;
	mov.b32 	%r33, 0;
	@%p4 bra 	$L__BB0_4;
	and.b32  	%r33, %r18, 2147483632;
	neg.s32 	%r31, %r33;
	mul.wide.u32 	%rd25, %r2, 4;
	add.s64 	%rd26, %rd25, 32;
	add.s64 	%rd52, %rd1, %rd26;
	add.s64 	%rd51, %rd2, %rd26;
	add.s64 	%rd50, %rd3, %rd26;
$L__BB0_3:
	.pragma "nounroll";
	ld.global.f32 	%f1, [%rd50+-32];
	ld.global.f32 	%f2, [%rd51+-32];
	add.f32 	%f3, %f1, %f2;
	st.global.f32 	[%rd52+-32], %f3;
	ld.global.f32 	%f4, [%rd50+-28];
	ld.global.f32 	%f5, [%rd51+-28];
	add.f32 	%f6, %f4, %f5;
	st.global.f32 	[%rd52+-28], %f6;
	ld.global.f32 	%f7, [%rd50+-24];
	ld.global.f32 	%f8, [%rd51+-24];
	add.f32 	%f9, %f7, %f8;
	st.global.f32 	[%rd52+-24], %f9;
	ld.global.f32 	%f10, [%rd50+-20];
	ld.global.f32 	%f11, [%rd51+-20];
	add.f32 	%f12, %f10, %f11;
	st.global.f32 	[%rd52+-20], %f12;
	ld.global.f32 	%f13, [%rd50+-16];
	ld.global.f32 	%f14, [%rd51+-16];
	add.f32 	%f15, %f13, %f14;
	st.global.f32 	[%rd52+-16], %f15;
	ld.global.f32 	%f16, [%rd50+-12];
	ld.global.f32 	%f17, [%rd51+-12];
	add.f32 	%f18, %f16, %f17;
	st.global.f32 	[%rd52+-12], %f18;
	ld.global.f32 	%f19, [%rd50+-8];
	ld.global.f32 	%f20, [%rd51+-8];
	add.f32 	%f21, %f19, %f20;
	st.global.f32 	[%rd52+-8], %f21;
	ld.global.f32 	%f22, [%rd50+-4];
	ld.global.f32 	%f23, [%rd51+-4];
	add.f32 	%f24, %f22, %f23;
	st.global.f32 	[%rd52+-4], %f24;
	ld.global.f32 	%f25, [%rd50];
	ld.global.f32 	%f26, [%rd51];
	add.f32 	%f27, %f25, %f26;
	st.global.f32 	[%rd52], %f27;
	ld.global.f32 	%f28, [%rd50+4];
	ld.global.f32 	%f29, [%rd51+4];
	add.f32 	%f30, %f28, %f29;
	st.global.f32 	[%rd52+4], %f30;
	ld.global.f32 	%f31, [%rd50+8];
	ld.global.f32 	%f32, [%rd51+8];
	add.f32 	%f33, %f31, %f32;
	st.global.f32 	[%rd52+8], %f33;
	ld.global.f32 	%f34, [%rd50+12];
	ld.global.f32 	%f35, [%rd51+12];
	add.f32 	%f36, %f34, %f35;
	st.global.f32 	[%rd52+12], %f36;
	ld.global.f32 	%f37, [%rd50+16];
	ld.global.f32 	%f38, [%rd51+16];
	add.f32 	%f39, %f37, %f38;
	st.global.f32 	[%rd52+16], %f39;
	ld.global.f32 	%f40, [%rd50+20];
	ld.global.f32 	%f41, [%rd51+20];
	add.f32 	%f42, %f40, %f41;
	st.global.f32 	[%rd52+20], %f42;
	ld.global.f32 	%f43, [%rd50+24];
	ld.global.f32 	%f44, [%rd51+24];
	add.f32 	%f45, %f43, %f44;
	st.global.f32 	[%rd52+24], %f45;
	ld.global.f32 	%f46, [%rd50+28];
	ld.global.f32 	%f47, [%rd51+28];
	add.f32 	%f48, %f46, %f47;
	st.global.f32 	[%rd52+28], %f48;
	add.s32 	%r31, %r31, 16;
	add.s64 	%rd52, %rd52, 64;
	add.s64 	%rd51, %rd51, 64;
	add.s64 	%rd50, %rd50, 64;
	setp.ne.s32 	%p5, %r31, 0;
	@%p5 bra 	$L__BB0_3;
$L__BB0_4:
	setp.eq.s32 	%p6, %r3, 0;
	@%p6 bra 	$L__BB0_13;
	and.b32  	%r9, %r18, 7;
	setp.lt.u32 	%p7, %r3, 8;
	@%p7 bra 	$L__BB0_7;
	add.s32 	%r28, %r33, %r2;
	mul.wide.u32 	%rd27, %r28, 4;
	add.s64 	%rd28, %rd3, %rd27;
	ld.global.f32 	%f49, [%rd28];
	add.s64 	%rd29, %rd2, %rd27;
	ld.global.f32 	%f50, [%rd29];
	add.f32 	%f51, %f49, %f50;
	add.s64 	%rd30, %rd1, %rd27;
	st.global.f32 	[%rd30], %f51;
	cvt.u64.u32 	%rd31, %r2;
	cvt.u64.u32 	%rd32, %r33;
	add.s64 	%rd33, %rd32, %rd31;
	shl.b64 	%rd34, %rd33, 2;
	add.s64 	%rd35, %rd3, %rd34;
	ld.global.f32 	%f52, [%rd35+4];
	add.s64 	%rd36, %rd2, %rd34;
	ld.global.f32 	%f53, [%rd36+4];
	add.f32 	%f54, %f52, %f53;
	add.s64 	%rd37, %rd1, %rd34;
	st.global.f32 	[%rd37+4], %f54;
	ld.global.f32 	%f55, [%rd35+8];
	ld.global.f32 	%f56, [%rd36+8];
	add.f32 	%f57, %f55, %f56;
	st.global.f32 	[%rd37+8], %f57;
	ld.global.f32 	%f58, [%rd35+12];
	ld.global.f32 	%f59, [%rd36+12];
	add.f32 	%f60, %f58, %f59;
	st.global.f32 	[%rd37+12], %f60;
	ld.global.f32 	%f61, [%rd35+16];
	ld.global.f32 	%f62, [%rd36+16];
	add.f32 	%f63, %f61, %f62;
	st.global.f32 	[%rd37+16], %f63;
	ld.global.f32 	%f64, [%rd35+20];
	ld.global.f32 	%f65, [%rd36+20];
	add.f32 	%f66, %f64, %f65;
	st.global.f32 	[%rd37+20], %f66;
	ld.global.f32 	%f67, [%rd35+24];
	ld.global.f32 	%f68, [%rd36+24];
	add.f32 	%f69, %f67, %f68;
	st.global.f32 	[%rd37+24], %f69;
	ld.global.f32 	%f70, [%rd35+28];
	ld.global.f32 	%f71, [%rd36+28];
	add.f32 	%f72, %f70, %f71;
	st.global.f32 	[%rd37+28], %f72;
	add.s32 	%r33, %r33, 8;
$L__BB0_7:
	setp.eq.s32 	%p8, %r9, 0;
	@%p8 bra 	$L__BB0_13;
	and.b32  	%r12, %r18, 3;
	setp.lt.u32 	%p9, %r9, 4;
	@%p9 bra 	$L__BB0_10;
	add.s32 	%r29, %r33, %r2;
	mul.wide.u32 	%rd38, %r29, 4;
	add.s64 	%rd39, %rd3, %rd38;
	ld.global.f32 	%f73, [%rd39];
	add.s64 	%rd40, %rd2, %rd38;
	ld.global.f32 	%f74, [%rd40];
	add.f32 	%f75, %f73, %f74;
	add.s64 	%rd41, %rd1, %rd38;
	st.global.f32 	[%rd41], %f75;
	cvt.u64.u32 	%rd42, %r2;
	cvt.u64.u32 	%rd43, %r33;
	add.s64 	%rd44, %rd43, %rd42;
	shl.b64 	%rd45, %rd44, 2;
	add.s64 	%rd46, %rd3, %rd45;
	ld.global.f32 	%f76, [%rd46+4];
	add.s64 	%rd47, %rd2, %rd45;
	ld.global.f32 	%f77, [%rd47+4];
	add.f32 	%f78, %f76, %f77;
	add.s64 	%rd48, %rd1, %rd45;
	st.global.f32 	[%rd48+4], %f78;
	ld.global.f32 	%f79, [%rd46+8];
	ld.global.f32 	%f80, [%rd47+8];
	add.f32 	%f81, %f79, %f80;
	st.global.f32 	[%rd48+8], %f81;
	ld.global.f32 	%f82, [%rd46+12];
	ld.global.f32 	%f83, [%rd47+12];
	add.f32 	%f84, %f82, %f83;
	st.global.f32 	[%rd48+12], %f84;
	add.s32 	%r33, %r33, 4;
$L__BB0_10:
	setp.eq.s32 	%p10, %r12, 0;
	@%p10 bra 	$L__BB0_13;
	add.s32 	%r30, %r33, %r2;
	mul.wide.u32 	%rd49, %r30, 4;
	add.s64 	%rd55, %rd1, %rd49;
	add.s64 	%rd54, %rd2, %rd49;
	add.s64 	%rd53, %rd3, %rd49;
	neg.s32 	%r35, %r12;
$L__BB0_12:
	.pragma "nounroll";
	ld.global.f32 	%f85, [%rd53];
	ld.global.f32 	%f86, [%rd54];
	add.f32 	%f87, %f85, %f86;
	st.global.f32 	[%rd55], %f87;
	add.s64 	%rd55, %rd55, 4;
	add.s64 	%rd54, %rd54, 4;
	add.s64 	%rd53, %rd53, 4;
	add.s32 	%r35, %r35, 1;
	setp.ne.s32 	%p11, %r35, 0;
	@%p11 bra 	$L__BB0_12;
$L__BB0_13:
	ret;

}
	// .globl	_Z7productPfS_S_i
.visible .entry _Z7productPfS_S_i(
	.param .u64 .ptr .align 1 _Z7productPfS_S_i_param_0,
	.param .u64 .ptr .align 1 _Z7productPfS_S_i_param_1,
	.param .u64 .ptr .align 1 _Z7productPfS_S_i_param_2,
	.param .u32 _Z7productPfS_S_i_param_3
)
{
	.reg .pred 	%p<10>;
	.reg .b32 	%r<40>;
	.reg .b32 	%f<67>;
	.reg .b64 	%rd<67>;

	ld.param.u64 	%rd14, [_Z7productPfS_S_i_param_0];
	ld.param.u64 	%rd15, [_Z7productPfS_S_i_param_1];
	ld.param.u32 	%r18, [_Z7productPfS_S_i_param_3];
	cvta.to.global.u64 	%rd1, %rd15;
	cvta.to.global.u64 	%rd2, %rd14;
	mov.u32 	%r19, %ctaid.x;
	mov.u32 	%r20, %ntid.x;
	mov.u32 	%r21, %tid.x;
	mad.lo.s32 	%r1, %r19, %r20, %r21;
	mov.u32 	%r22, %ctaid.y;
	mov.u32 	%r23, %ntid.y;
	mov.u32 	%r24, %tid.y;
	mad.lo.s32 	%r2, %r22, %r23, %r24;
	max.s32 	%r25, %r2, %r1;
	setp.ge.s32 	%p1, %r25, %r18;
	@%p1 bra 	$L__BB1_13;
	mul.lo.s32 	%r3, %r18, %r2;
	and.b32  	%r4, %r18, 7;
	setp.lt.u32 	%p2, %r18, 8;
	mov.f32 	%f66, 0f00000000;
	mov.b32 	%r38, 0;
	@%p2 bra 	$L__BB1_4;
	and.b32  	%r38, %r18, 2147483640;
	neg.s32 	%r36, %r38;
	mul.wide.s32 	%rd16, %r18, 4;
	add.s64 	%rd3, %rd1, %rd16;
	shl.b32 	%r7, %r18, 3;
	mul.wide.s32 	%rd17, %r18, 8;
	add.s64 	%rd4, %rd1, %rd17;
	mul.wide.s32 	%rd18, %r18, 12;
	add.s64 	%rd5, %rd1, %rd18;
	mul.wide.s32 	%rd19, %r18, 16;
	add.s64 	%rd6, %rd1, %rd19;
	mul.wide.s32 	%rd20, %r18, 20;
	add.s64 	%rd7, %rd1, %rd20;
	mul.wide.s32 	%rd21, %r18, 24;
	add.s64 	%rd8, %rd1, %rd21;
	mul.wide.s32 	%rd22, %r18, 28;
	add.s64 	%rd9, %rd1, %rd22;
	mul.wide.u32 	%rd23, %r3, 4;
	add.s64 	%rd24, %rd23, %rd2;
	add.s64 	%rd66, %rd24, 16;
	mov.f32 	%f66, 0f00000000;
	mov.u32 	%r35, %r1;
$L__BB1_3:
	.pragma "nounroll";
	mul.wide.s32 	%rd25, %r35, 4;
	add.s64 	%rd26, %rd3, %rd25;
	add.s64 	%rd27, %rd4, %rd25;
	add.s64 	%rd28, %rd5, %rd25;
	add.s64 	%rd29, %rd6, %rd25;
	add.s64 	%rd30, %rd7, %rd25;
	add.s64 	%rd31, %rd8, %rd25;
	add.s64 	%rd32, %rd9, %rd25;
	add.s64 	%rd33, %rd1, %rd25;
	ld.global.f32 	%f16, [%rd66+-16];
	ld.global.f32 	%f17, [%rd33];
	fma.rn.f32 	%f18, %f16, %f17, %f66;
	ld.global.f32 	%f19, [%rd66+-12];
	ld.global.f32 	%f20, [%rd26];
	fma.rn.f32 	%f21, %f19, %f20, %f18;
	ld.global.f32 	%f22, [%rd66+-8];
	ld.global.f32 	%f23, [%rd27];
	fma.rn.f32 	%f24, %f22, %f23, %f21;
	ld.global.f32 	%f25, [%rd66+-4];
	ld.global.f32 	%f26, [%rd28];
	fma.rn.f32 	%f27, %f25, %f26, %f24;
	ld.global.f32 	%f28, [%rd66];
	ld.global.f32 	%f29, [%rd29];
	fma.rn.f32 	%f30, %f28, %f29, %f27;
	ld.global.f32 	%f31, [%rd66+4];
	ld.global.f32 	%f32, [%rd30];
	fma.rn.f32 	%f33, %f31, %f32, %f30;
	ld.global.f32 	%f34, [%rd66+8];
	ld.global.f32 	%f35, [%rd31];
	fma.rn.f32 	%f36, %f34, %f35, %f33;
	ld.global.f32 	%f37, [%rd66+12];
	ld.global.f32 	%f38, [%rd32];
	fma.rn.f32 	%f66, %f37, %f38, %f36;
	add.s32 	%r36, %r36, 8;
	add.s32 	%r35, %r35, %r7;
	add.s64 	%rd66, %rd66, 32;
	setp.ne.s32 	%p3, %r36, 0;
	@%p3 bra 	$L__BB1_3;
$L__BB1_4:
	setp.eq.s32 	%p4, %r4, 0;
	@%p4 bra 	$L__BB1_12;
	and.b32  	%r13, %r18, 3;
	setp.lt.u32 	%p5, %r4, 4;
	@%p5 bra 	$L__BB1_7;
	add.s32 	%r27, %r38, %r3;
	mul.wide.u32 	%rd34, %r27, 4;
	add.s64 	%rd35, %rd2, %rd34;
	ld.global.f32 	%f40, [%rd35];
	mad.lo.s32 	%r28, %r38, %r18, %r1;
	mul.wide.s32 	%rd36, %r28, 4;
	add.s64 	%rd37, %rd1, %rd36;
	ld.global.f32 	%f41, [%rd37];
	fma.rn.f32 	%f42, %f40, %f41, %f66;
	cvt.u64.u32 	%rd38, %r3;
	cvt.u64.u32 	%rd39, %r38;
	add.s64 	%rd40, %rd39, %rd38;
	shl.b64 	%rd41, %rd40, 2;
	add.s64 	%rd42, %rd2, %rd41;
	ld.global.f32 	%f43, [%rd42+4];
	mul.wide.s32 	%rd43, %r18, 4;
	add.s64 	%rd44, %rd37, %rd43;
	ld.global.f32 	%f44, [%rd44];
	fma.rn.f32 	%f45, %f43, %f44, %f42;
	ld.global.f32 	%f46, [%rd42+8];
	add.s64 	%rd45, %rd44, %rd43;
	ld.global.f32 	%f47, [%rd45];
	fma.rn.f32 	%f48, %f46, %f47, %f45;
	ld.global.f32 	%f49, [%rd42+12];
	add.s64 	%rd46, %rd45, %rd43;
	ld.global.f32 	%f50, [%rd46];
	fma.rn.f32 	%f66, %f49, %f50, %f48;
	add.s32 	%r38, %r38, 4;
$L__BB1_7:
	setp.eq.s32 	%p6, %r13, 0;
	@%p6 bra 	$L__BB1_12;
	setp.eq.s32 	%p7, %r13, 1;
	@%p7 bra 	$L__BB1_10;
	add.s32 	%r29, %r38, %r3;
	mul.wide.u32 	%rd47, %r29, 4;
	add.s64 	%rd48, %rd2, %rd47;
	ld.global.f32 	%f52, [%rd48];
	mad.lo.s32 	%r30, %r38, %r18, %r1;
	mul.wide.s32 	%rd49, %r30, 4;
	add.s64 	%rd50, %rd1, %rd49;
	ld.global.f32 	%f53, [%rd50];
	fma.rn.f32 	%f54, %f52, %f53, %f66;
	cvt.u64.u32 	%rd51, %r3;
	cvt.u64.u32 	%rd52, %r38;
	add.s64 	%rd53, %rd52, %rd51;
	shl.b64 	%rd54, %rd53, 2;
	add.s64 	%rd55, %rd2, %rd54;
	ld.global.f32 	%f55, [%rd55+4];
	mul.wide.s32 	%rd56, %r18, 4;
	add.s64 	%rd57, %rd50, %rd56;
	ld.global.f32 	%f56, [%rd57];
	fma.rn.f32 	%f66, %f55, %f56, %f54;
	add.s32 	%r38, %r38, 2;
$L__BB1_10:
	and.b32  	%r31, %r18, 1;
	setp.eq.b32 	%p8, %r31, 1;
	not.pred 	%p9, %p8;
	@%p9 bra 	$L__BB1_12;
	add.s32 	%r32, %r38, %r3;
	mul.wide.u32 	%rd58, %r32, 4;
	add.s64 	%rd59, %rd2, %rd58;
	ld.global.f32 	%f57, [%rd59];
	mad.lo.s32 	%r33, %r38, %r18, %r1;
	mul.wide.s32 	%rd60, %r33, 4;
	add.s64 	%rd61, %rd1, %rd60;
	ld.global.f32 	%f58, [%rd61];
	fma.rn.f32 	%f66, %f57, %f58, %f66;
$L__BB1_12:
	ld.param.u64 	%rd65, [_Z7productPfS_S_i_param_2];
	add.s32 	%r34, %r3, %r1;
	cvta.to.global.u64 	%rd62, %rd65;
	mul.wide.s32 	%rd63, %r34, 4;
	add.s64 	%rd64, %rd62, %rd63;
	st.global.f32 	[%rd64], %f66;
$L__BB1_13:
	ret;

}


// ===== COMPILED SASS (sm_100) =====

	.target	sm_100

	.elftype	@"ET_EXEC"


//--------------------- .note.nv.tkinfo           --------------------------
	.section	.note.nv.tkinfo,"",@"SHT_NOTE"
	.sectionflags	@"SHF_NOTE_NV_TKINFO"
	.tkinfo
        /*0018*/ 	.word	0x00000002
        /*0030*/ 	.string	""
        /*0030*/ 	.string	"ptxas"
        /*0030*/ 	.string	"Cuda compilation tools, release 13.0, V13.0.88"
        /*0030*/ 	.string	"Build cuda_13.0.r13.0/compiler.36424714_0"
        /*0030*/ 	.string	"-arch sm_100 -m 64 "



//--------------------- .note.nv.cuinfo           --------------------------
	.section	.note.nv.cuinfo,"",@"SHT_NOTE"
	.sectionflags	@"SHF_NOTE_NV_CUINFO"
        /*0018*/ 	.short	0x0002
        /*001a*/ 	.short	0x0064
        /*001c*/ 	.short	0x0082
	.zero		2


//--------------------- .nv.info                  --------------------------
	.section	.nv.info,"",@"SHT_CUDA_INFO"
	.align	4


	//----- nvinfo : EIATTR_REGCOUNT
	.align		4
        /*0000*/ 	.byte	0x04, 0x2f
        /*0002*/ 	.short	(.L_1 - .L_0)
	.align		4
.L_0:
        /*0004*/ 	.word	index@(_Z3sumPfS_S_i)
        /*0008*/ 	.word	0x00000014


	//----- nvinfo : EIATTR_FRAME_SIZE
	.align		4
.L_1:
        /*000c*/ 	.byte	0x04, 0x11
        /*000e*/ 	.short	(.L_3 - .L_2)
	.align		4
.L_2:
        /*0010*/ 	.word	index@(_Z3sumPfS_S_i)
        /*0014*/ 	.word	0x00000000


	//----- nvinfo : EIATTR_REGCOUNT
	.align		4
.L_3:
        /*0018*/ 	.byte	0x04, 0x2f
        /*001a*/ 	.short	(.L_5 - .L_4)
	.align		4
.L_4:
        /*001c*/ 	.word	index@(_Z7productPfS_S_i)
        /*0020*/ 	.word	0x0000001e


	//----- nvinfo : EIATTR_FRAME_SIZE
	.align		4
.L_5:
        /*0024*/ 	.byte	0x04, 0x11
        /*0026*/ 	.short	(.L_7 - .L_6)
	.align		4
.L_6:
        /*0028*/ 	.word	index@(_Z7productPfS_S_i)
        /*002c*/ 	.word	0x00000000


	//----- nvinfo : EIATTR_MIN_STACK_SIZE
	.align		4
.L_7:
        /*0030*/ 	.byte	0x04, 0x12
        /*0032*/ 	.short	(.L_9 - .L_8)
	.align		4
.L_8:
        /*0034*/ 	.word	index@(_Z7productPfS_S_i)
        /*0038*/ 	.word	0x00000000


	//----- nvinfo : EIATTR_MIN_STACK_SIZE
	.align		4
.L_9:
        /*003c*/ 	.byte	0x04, 0x12
        /*003e*/ 	.short	(.L_11 - .L_10)
	.align		4
.L_10:
        /*0040*/ 	.word	index@(_Z3sumPfS_S_i)
        /*0044*/ 	.word	0x00000000
.L_11:


//--------------------- .nv.compat                --------------------------
	.section	.nv.compat,"",@"SHT_CUDA_COMPAT_INFO"
	.align	4
        /*0000*/ 	.byte	0x02, 0x09, 0x00, 0x00, 0x02, 0x02, 0x01, 0x00, 0x02, 0x05, 0x05, 0x00, 0x03, 0x07, 0x01, 0x01
        /*0010*/ 	.byte	0x02, 0x03, 0x00, 0x00, 0x02, 0x06, 0x01, 0x00, 0x04, 0x0b, 0x08, 0x00, 0x09, 0x00, 0x00, 0x00
        /*0020*/ 	.byte	0x00, 0x00, 0x00, 0x00


//--------------------- .nv.info._Z7productPfS_S_i --------------------------
	.section	.nv.info._Z7productPfS_S_i,"",@"SHT_CUDA_INFO"
	.sectionflags	@""
	.align	4


	//----- nvinfo : EIATTR_CUDA_API_VERSION
	.align		4
        /*0000*/ 	.byte	0x04, 0x37
        /*0002*/ 	.short	(.L_13 - .L_12)
.L_12:
        /*0004*/ 	.word	0x00000082


	//----- nvinfo : EIATTR_KPARAM_INFO
	.align		4
.L_13:
        /*0008*/ 	.byte	0x04, 0x17
        /*000a*/ 	.short	(.L_15 - .L_14)
.L_14:
        /*000c*/ 	.word	0x00000000
        /*0010*/ 	.short	0x0003
        /*0012*/ 	.short	0x0018
        /*0014*/ 	.byte	0x00, 0xf0, 0x11, 0x00


	//----- nvinfo : EIATTR_KPARAM_INFO
	.align		4
.L_15:
        /*0018*/ 	.byte	0x04, 0x17
        /*001a*/ 	.short	(.L_17 - .L_16)
.L_16:
        /*001c*/ 	.word	0x00000000
        /*0020*/ 	.short	0x0002
        /*0022*/ 	.short	0x0010
        /*0024*/ 	.byte	0x00, 0xf5, 0x21, 0x00


	//----- nvinfo : EIATTR_KPARAM_INFO
	.align		4
.L_17:
        /*0028*/ 	.byte	0x04, 0x17
        /*002a*/ 	.short	(.L_19 - .L_18)
.L_18:
        /*002c*/ 	.word	0x00000000
        /*0030*/ 	.short	0x0001
        /*0032*/ 	.short	0x0008
        /*0034*/ 	.byte	0x00, 0xf5, 0x21, 0x00


	//----- nvinfo : EIATTR_KPARAM_INFO
	.align		4
.L_19:
        /*0038*/ 	.byte	0x04, 0x17
        /*003a*/ 	.short	(.L_21 - .L_20)
.L_20:
        /*003c*/ 	.word	0x00000000
        /*0040*/ 	.short	0x0000
        /*0042*/ 	.short	0x0000
        /*0044*/ 	.byte	0x00, 0xf5, 0x21, 0x00


	//----- nvinfo : EIATTR_SPARSE_MMA_MASK
	.align		4
.L_21:
        /*0048*/ 	.byte	0x03, 0x50
        /*004a*/ 	.short	0x0000


	//----- nvinfo : EIATTR_MAXREG_COUNT
	.align		4
        /*004c*/ 	.byte	0x03, 0x1b
        /*004e*/ 	.short	0x00ff


	//----- nvinfo : EIATTR_MERCURY_ISA_VERSION
	.align		4
        /*0050*/ 	.byte	0x03, 0x5f
        /*0052*/ 	.short	0x0101


	//----- nvinfo : EIATTR_VRC_CTA_INIT_COUNT
	.align		4
        /*0054*/ 	.byte	0x02, 0x4a
	.zero		1
	.zero		1


	//----- nvinfo : EIATTR_EXIT_INSTR_OFFSETS
	.align		4
        /*0058*/ 	.byte	0x04, 0x1c
        /*005a*/ 	.short	(.L_23 - .L_22)


	//   ....[0]....
.L_22:
        /*005c*/ 	.word	0x000000c0


	//   ....[1]....
        /*0060*/ 	.word	0x00000a90


	//----- nvinfo : EIATTR_CBANK_PARAM_SIZE
	.align		4
.L_23:
        /*0064*/ 	.byte	0x03, 0x19
        /*0066*/ 	.short	0x001c


	//----- nvinfo : EIATTR_PARAM_CBANK
	.align		4
        /*0068*/ 	.byte	0x04, 0x0a
        /*006a*/ 	.short	(.L_25 - .L_24)
	.align		4
.L_24:
        /*006c*/ 	.word	index@(.nv.constant0._Z7productPfS_S_i)
        /*0070*/ 	.short	0x0380
        /*0072*/ 	.short	0x001c


	//----- nvinfo : EIATTR_SW_WAR
	.align		4
.L_25:
        /*0074*/ 	.byte	0x04, 0x36
        /*0076*/ 	.short	(.L_27 - .L_26)
.L_26:
        /*0078*/ 	.word	0x00000008
.L_27:


//--------------------- .nv.info._Z3sumPfS_S_i    --------------------------
	.section	.nv.info._Z3sumPfS_S_i,"",@"SHT_CUDA_INFO"
	.sectionflags	@""
	.align	4


	//----- nvinfo : EIATTR_CUDA_API_VERSION
	.align		4
        /*0000*/ 	.byte	0x04, 0x37
        /*0002*/ 	.short	(.L_29 - .L_28)
.L_28:
        /*0004*/ 	.word	0x00000082


	//----- nvinfo : EIATTR_KPARAM_INFO
	.align		4
.L_29:
        /*0008*/ 	.byte	0x04, 0x17
        /*000a*/ 	.short	(.L_31 - .L_30)
.L_30:
        /*000c*/ 	.word	0x00000000
        /*0010*/ 	.short	0x0003
        /*0012*/ 	.short	0x0018
        /*0014*/ 	.byte	0x00, 0xf0, 0x11, 0x00


	//----- nvinfo : EIATTR_KPARAM_INFO
	.align		4
.L_31:
        /*0018*/ 	.byte	0x04, 0x17
        /*001a*/ 	.short	(.L_33 - .L_32)
.L_32:
        /*001c*/ 	.word	0x00000000
        /*0020*/ 	.short	0x0002
        /*0022*/ 	.short	0x0010
        /*0024*/ 	.byte	0x00, 0xf5, 0x21, 0x00


	//----- nvinfo : EIATTR_KPARAM_INFO
	.align		4
.L_33:
        /*0028*/ 	.byte	0x04, 0x17
        /*002a*/ 	.short	(.L_35 - .L_34)
.L_34:
        /*002c*/ 	.word	0x00000000
        /*0030*/ 	.short	0x0001
        /*0032*/ 	.short	0x0008
        /*0034*/ 	.byte	0x00, 0xf5, 0x21, 0x00


	//----- nvinfo : EIATTR_KPARAM_INFO
	.align		4
.L_35:
        /*0038*/ 	.byte	0x04, 0x17
        /*003a*/ 	.short	(.L_37 - .L_36)
.L_36:
        /*003c*/ 	.word	0x00000000
        /*0040*/ 	.short	0x0000
        /*0042*/ 	.short	0x0000
        /*0044*/ 	.byte	0x00, 0xf5, 0x21, 0x00


	//----- nvinfo : EIATTR_SPARSE_MMA_MASK
	.align		4
.L_37:
        /*0048*/ 	.byte	0x03, 0x50
        /*004a*/ 	.short	0x0000


	//----- nvinfo : EIATTR_MAXREG_COUNT
	.align		4
        /*004c*/ 	.byte	0x03, 0x1b
        /*004e*/ 	.short	0x00ff


	//----- nvinfo : EIATTR_MERCURY_ISA_VERSION
	.align		4
        /*0050*/ 	.byte	0x03, 0x5f
        /*0052*/ 	.short	0x0101


	//----- nvinfo : EIATTR_VRC_CTA_INIT_COUNT
	.align		4
        /*0054*/ 	.byte	0x02, 0x4a
	.zero		1
	.zero		1


	//----- nvinfo : EIATTR_EXIT_INSTR_OFFSETS
	.align		4
        /*0058*/ 	.byte	0x04, 0x1c
        /*005a*/ 	.short	(.L_39 - .L_38)


	//   ....[0]....
.L_38:
        /*005c*/ 	.word	0x000000d0


	//   ....[1]....
        /*0060*/ 	.word	0x000006f0


	//   ....[2]....
        /*0064*/ 	.word	0x00000a80


	//   ....[3]....
        /*0068*/ 	.word	0x00000d10


	//   ....[4]....
        /*006c*/ 	.word	0x00000f00


	//----- nvinfo : EIATTR_CBANK_PARAM_SIZE
	.align		4
.L_39:
        /*0070*/ 	.byte	0x03, 0x19
        /*0072*/ 	.short	0x001c


	//----- nvinfo : EIATTR_PARAM_CBANK
	.align		4
        /*0074*/ 	.byte	0x04, 0x0a
        /*0076*/ 	.short	(.L_41 - .L_40)
	.align		4
.L_40:
        /*0078*/ 	.word	index@(.nv.constant0._Z3sumPfS_S_i)
        /*007c*/ 	.short	0x0380
        /*007e*/ 	.short	0x001c


	//----- nvinfo : EIATTR_SW_WAR
	.align		4
.L_41:
        /*0080*/ 	.byte	0x04, 0x36
        /*0082*/ 	.short	(.L_43 - .L_42)
.L_42:
        /*0084*/ 	.word	0x00000008
.L_43:


//--------------------- .nv.callgraph             --------------------------
	.section	.nv.callgraph,"",@"SHT_CUDA_CALLGRAPH"
	.align	4
	.sectionentsize	8
	.align		4
        /*0000*/ 	.word	0x00000000
	.align		4
        /*0004*/ 	.word	0xffffffff
	.align		4
        /*0008*/ 	.word	0x00000000
	.align		4
        /*000c*/ 	.word	0xfffffffe
	.align		4
        /*0010*/ 	.word	0x00000000
	.align		4
        /*0014*/ 	.word	0xfffffffd
	.align		4
        /*0018*/ 	.word	0x00000000
	.align		4
        /*001c*/ 	.word	0xfffffffc


//--------------------- .text._Z7productPfS_S_i   --------------------------
	.section	.text._Z7productPfS_S_i,"ax",@progbits
	.align	128
        .global         _Z7productPfS_S_i
        .type           _Z7productPfS_S_i,@function
        .size           _Z7productPfS_S_i,(.L_x_11 - _Z7productPfS_S_i)
        .other          _Z7productPfS_S_i,@"STO_CUDA_ENTRY STV_DEFAULT"
_Z7productPfS_S_i:
.text._Z7productPfS_S_i:
[----:B------:R-:W-:Y:S01]  /*0000*/  LDC R1, c[0x0][0x37c] ;  /* 0x0000df00ff017b82 */ /* 0x000fe20000000800 */
[----:B------:R-:W0:Y:S07]  /*0010*/  S2R R3, SR_TID.X ;  /* 0x0000000000037919 */ /* 0x000e2e0000002100 */
[----:B------:R-:W0:Y:S01]  /*0020*/  LDC R0, c[0x0][0x360] ;  /* 0x0000d800ff007b82 */ /* 0x000e220000000800 */
[----:B------:R-:W1:Y:S01]  /*0030*/  LDCU UR20, c[0x0][0x398] ;  /* 0x00007300ff1477ac */ /* 0x000e620008000800 */
[----:B------:R-:W2:Y:S06]  /*0040*/  S2R R2, SR_TID.Y ;  /* 0x0000000000027919 */ /* 0x000eac0000002200 */
[----:B------:R-:W0:Y:S08]  /*0050*/  S2UR UR4, SR_CTAID.X ;  /* 0x00000000000479c3 */ /* 0x000e300000002500 */
[----:B------:R-:W2:Y:S08]  /*0060*/  S2UR UR5, SR_CTAID.Y ;  /* 0x00000000000579c3 */ /* 0x000eb00000002600 */
[----:B------:R-:W2:Y:S01]  /*0070*/  LDC R13, c[0x0][0x364] ;  /* 0x0000d900ff0d7b82 */ /* 0x000ea20000000800 */
[----:B0-----:R-:W-:-:S02]  /*0080*/  IMAD R0, R0, UR4, R3 ;  /* 0x0000000400007c24 */ /* 0x001fc4000f8e0203 */
[----:B--2---:R-:W-:-:S05]  /*0090*/  IMAD R13, R13, UR5, R2 ;  /* 0x000000050d0d7c24 */ /* 0x004fca000f8e0202 */
[----:B------:R-:W-:-:S04]  /*00a0*/  VIMNMX R2, PT, PT, R0, R13, !PT ;  /* 0x0000000d00027248 */ /* 0x000fc80007fe0100 */
[----:B-1----:R-:W-:-:S13]  /*00b0*/  ISETP.GE.AND P0, PT, R2, UR20, PT ;  /* 0x0000001402007c0c */ /* 0x002fda000bf06270 */
[----:B------:R-:W-:Y:S05]  /*00c0*/  @P0 EXIT ;  /* 0x000000000000094d */ /* 0x000fea0003800000 */
[----:B------:R-:W-:Y:S01]  /*00d0*/  UISETP.GE.U32.AND UP0, UPT, UR20, 0x8, UPT ;  /* 0x000000081400788c */ /* 0x000fe2000bf06070 */
[----:B------:R-:W-:Y:S02]  /*00e0*/  HFMA2 R12, -RZ, RZ, 0, 0 ;  /* 0x00000000ff0c7431 */ /* 0x000fe400000001ff */
[----:B------:R-:W-:Y:S01]  /*00f0*/  IMAD R13, R13, UR20, RZ ;  /* 0x000000140d0d7c24 */ /* 0x000fe2000f8e02ff */
[----:B------:R-:W-:Y:S01]  /*0100*/  UMOV UR4, URZ ;  /* 0x000000ff00047c82 */ /* 0x000fe20008000000 */
[----:B------:R-:W0:Y:S04]  /*0110*/  LDCU.64 UR18, c[0x0][0x358] ;  /* 0x00006b00ff1277ac */ /* 0x000e280008000a00 */
[----:B------:R-:W-:Y:S05]  /*0120*/  BRA.U !UP0, `(.L_x_0) ;  /* 0x0000000508047547 */ /* 0x000fea000b800000 */
[----:B------:R-:W1:Y:S01]  /*0130*/  LDCU.128 UR24, c[0x0][0x380] ;  /* 0x00007000ff1877ac */ /* 0x000e620008000c00 */
[----:B------:R-:W-:Y:S02]  /*0140*/  MOV R12, RZ ;  /* 0x000000ff000c7202 */ /* 0x000fe40000000f00 */
[----:B------:R-:W-:Y:S01]  /*0150*/  MOV R14, R0 ;  /* 0x00000000000e7202 */ /* 0x000fe20000000f00 */
[----:B------:R-:W-:-:S04]  /*0160*/  ULOP3.LUT UR4, UR20, 0x7ffffff8, URZ, 0xc0, !UPT ;  /* 0x7ffffff814047892 */ /* 0x000fc8000f8ec0ff */
[----:B------:R-:W-:Y:S01]  /*0170*/  UIADD3 UR5, UPT, UPT, -UR4, URZ, URZ ;  /* 0x000000ff04057290 */ /* 0x000fe2000fffe1ff */
[----:B-1----:R-:W-:Y:S01]  /*0180*/  MOV R2, UR24 ;  /* 0x0000001800027c02 */ /* 0x002fe20008000f00 */
[----:B------:R-:W-:Y:S01]  /*0190*/  UIMAD.WIDE UR6, UR20, 0x8, UR26 ;  /* 0x00000008140678a5 */ /* 0x000fe2000f8e021a */
[----:B------:R-:W-:Y:S01]  /*01a0*/  MOV R3, UR25 ;  /* 0x0000001900037c02 */ /* 0x000fe20008000f00 */
[----:B------:R-:W-:Y:S02]  /*01b0*/  UIMAD.WIDE UR8, UR20, 0xc, UR26 ;  /* 0x0000000c140878a5 */ /* 0x000fe4000f8e021a */
[----:B------:R-:W-:Y:S01]  /*01c0*/  UIMAD.WIDE UR10, UR20, 0x10, UR26 ;  /* 0x00000010140a78a5 */ /* 0x000fe2000f8e021a */
[----:B------:R-:W-:Y:S01]  /*01d0*/  IMAD.WIDE.U32 R2, R13, 0x4, R2 ;  /* 0x000000040d027825 */ /* 0x000fe200078e0002 */
[----:B------:R-:W-:Y:S02]  /*01e0*/  UIMAD.WIDE UR12, UR20, 0x14, UR26 ;  /* 0x00000014140c78a5 */ /* 0x000fe4000f8e021a */
[----:B------:R-:W-:Y:S01]  /*01f0*/  UIMAD.WIDE UR14, UR20, 0x18, UR26 ;  /* 0x00000018140e78a5 */ /* 0x000fe2000f8e021a */
[----:B------:R-:W-:Y:S01]  /*0200*/  IADD3 R2, P0, PT, R2, 0x10, RZ ;  /* 0x0000001002027810 */ /* 0x000fe20007f1e0ff */
[----:B------:R-:W-:-:S03]  /*0210*/  UIMAD.WIDE UR16, UR20, 0x1c, UR26 ;  /* 0x0000001c141078a5 */ /* 0x000fc6000f8e021a */
[----:B------:R-:W-:-:S09]  /*0220*/  IADD3.X R3, PT, PT, RZ, R3, RZ, P0, !PT ;  /* 0x00000003ff037210 */ /* 0x000fd200007fe4ff */
.L_x_1:
[----:B------:R-:W-:Y:S01]  /*0230*/  UIMAD.WIDE UR22, UR20, 0x4, UR26 ;  /* 0x00000004141678a5 */ /* 0x000fe2000f8e021a */
[----:B------:R-:W-:Y:S02]  /*0240*/  IMAD.MOV.U32 R23, RZ, RZ, 0x4 ;  /* 0x00000004ff177424 */ /* 0x000fe400078e00ff */
[----:B------:R-:W-:Y:S01]  /*0250*/  HFMA2 R11, -RZ, RZ, 0, 2.384185791015625e-07 ;  /* 0x00000004ff0b7431 */ /* 0x000fe200000001ff */
[----:B------:R-:W-:Y:S01]  /*0260*/  MOV R25, 0x4 ;  /* 0x0000000400197802 */ /* 0x000fe20000000f00 */
[----:B0-----:R-:W2:Y:S01]  /*0270*/  LDG.E R21, desc[UR18][R2.64+-0x10] ;  /* 0xfffff01202157981 */ /* 0x001ea2000c1e1900 */
[C---:B------:R-:W-:Y:S01]  /*0280*/  IMAD.WIDE R22, R14.reuse, R23, UR26 ;  /* 0x0000001a0e167e25 */ /* 0x040fe2000f8e0217 */
[----:B------:R-:W-:Y:S02]  /*0290*/  MOV R8, UR22 ;  /* 0x0000001600087c02 */ /* 0x000fe40008000f00 */
[----:B------:R-:W-:Y:S01]  /*02a0*/  MOV R9, UR23 ;  /* 0x0000001700097c02 */ /* 0x000fe20008000f00 */
[----:B------:R-:W3:Y:S02]  /*02b0*/  LDG.E R19, desc[UR18][R2.64+-0xc] ;  /* 0xfffff41202137981 */ /* 0x000ee4000c1e1900 */
[----:B------:R-:W-:-:S02]  /*02c0*/  IMAD.WIDE R8, R14, 0x4, R8 ;  /* 0x000000040e087825 */ /* 0x000fc400078e0208 */
[----:B------:R-:W2:Y:S01]  /*02d0*/  LDG.E R22, desc[UR18][R22.64] ;  /* 0x0000001216167981 */ /* 0x000ea2000c1e1900 */
[----:B------:R-:W-:Y:S01]  /*02e0*/  MOV R5, 0x4 ;  /* 0x0000000400057802 */ /* 0x000fe20000000f00 */
[C---:B------:R-:W-:Y:S02]  /*02f0*/  IMAD.WIDE R24, R14.reuse, R25, UR6 ;  /* 0x000000060e187e25 */ /* 0x040fe4000f8e0219 */
[----:B------:R0:W3:Y:S02]  /*0300*/  LDG.E R20, desc[UR18][R8.64] ;  /* 0x0000001208147981 */ /* 0x0000e4000c1e1900 */
[----:B------:R-:W-:Y:S02]  /*0310*/  IMAD.WIDE R10, R14, R11, UR8 ;  /* 0x000000080e0a7e25 */ /* 0x000fe4000f8e020b */
[----:B------:R-:W4:Y:S04]  /*0320*/  LDG.E R18, desc[UR18][R24.64] ;  /* 0x0000001218127981 */ /* 0x000f28000c1e1900 */
[----:B------:R-:W4:Y:S01]  /*0330*/  LDG.E R17, desc[UR18][R2.64+-0x8] ;  /* 0xfffff81202117981 */ /* 0x000f22000c1e1900 */
[----:B0-----:R-:W-:-:S02]  /*0340*/  HFMA2 R9, -RZ, RZ, 0, 2.384185791015625e-07 ;  /* 0x00000004ff097431 */ /* 0x001fc400000001ff */
[----:B------:R-:W-:Y:S01]  /*0350*/  IMAD.MOV.U32 R7, RZ, RZ, 0x4 ;  /* 0x00000004ff077424 */ /* 0x000fe200078e00ff */
[----:B------:R0:W5:Y:S01]  /*0360*/  LDG.E R16, desc[UR18][R10.64] ;  /* 0x000000120a107981 */ /* 0x000162000c1e1900 */
[----:B------:R-:W-:-:S03]  /*0370*/  IMAD.WIDE R4, R14, R5, UR10 ;  /* 0x0000000a0e047e25 */ /* 0x000fc6000f8e0205 */
[----:B------:R-:W5:Y:S01]  /*0380*/  LDG.E R15, desc[UR18][R2.64+-0x4] ;  /* 0xfffffc12020f7981 */ /* 0x000f62000c1e1900 */
[C---:B------:R-:W-:Y:S01]  /*0390*/  IMAD.WIDE R6, R14.reuse, R7, UR12 ;  /* 0x0000000c0e067e25 */ /* 0x040fe2000f8e0207 */
[----:B------:R-:W-:Y:S02]  /*03a0*/  MOV R27, 0x4 ;  /* 0x00000004001b7802 */ /* 0x000fe40000000f00 */
[----:B------:R1:W5:Y:S01]  /*03b0*/  LDG.E R4, desc[UR18][R4.64] ;  /* 0x0000001204047981 */ /* 0x000362000c1e1900 */
[----:B------:R-:W-:-:S03]  /*03c0*/  IMAD.WIDE R8, R14, R9, UR14 ;  /* 0x0000000e0e087e25 */ /* 0x000fc6000f8e0209 */
[----:B------:R-:W5:Y:S01]  /*03d0*/  LDG.E R23, desc[UR18][R2.64] ;  /* 0x0000001202177981 */ /* 0x000f62000c1e1900 */
[----:B0-----:R-:W-:-:S03]  /*03e0*/  IMAD.WIDE R10, R14, R27, UR16 ;  /* 0x000000100e0a7e25 */ /* 0x001fc6000f8e021b */
[----:B------:R-:W5:Y:S04]  /*03f0*/  LDG.E R7, desc[UR18][R6.64] ;  /* 0x0000001206077981 */ /* 0x000f68000c1e1900 */
[----:B------:R-:W5:Y:S04]  /*0400*/  LDG.E R24, desc[UR18][R2.64+0x4] ;  /* 0x0000041202187981 */ /* 0x000f68000c1e1900 */
[----:B------:R-:W5:Y:S04]  /*0410*/  LDG.E R8, desc[UR18][R8.64] ;  /* 0x0000001208087981 */ /* 0x000f68000c1e1900 */
[----:B------:R-:W5:Y:S04]  /*0420*/  LDG.E R25, desc[UR18][R2.64+0x8] ;  /* 0x0000081202197981 */ /* 0x000f68000c1e1900 */
[----:B------:R-:W5:Y:S04]  /*0430*/  LDG.E R10, desc[UR18][R10.64] ;  /* 0x000000120a0a7981 */ /* 0x000f68000c1e1900 */
[----:B------:R0:W5:Y:S01]  /*0440*/  LDG.E R27, desc[UR18][R2.64+0xc] ;  /* 0x00000c12021b7981 */ /* 0x000162000c1e1900 */
[----:B------:R-:W-:-:S04]  /*0450*/  UIADD3 UR5, UPT, UPT, UR5, 0x8, URZ ;  /* 0x0000000805057890 */ /* 0x000fc8000fffe0ff */
[----:B------:R-:W-:Y:S01]  /*0460*/  UISETP.NE.AND UP0, UPT, UR5, URZ, UPT ;  /* 0x000000ff0500728c */ /* 0x000fe2000bf05270 */
[----:B-1----:R-:W-:Y:S02]  /*0470*/  MOV R5, UR20 ;  /* 0x0000001400057c02 */ /* 0x002fe40008000f00 */
[----:B0-----:R-:W-:Y:S02]  /*0480*/  IADD3 R2, P0, PT, R2, 0x20, RZ ;  /* 0x0000002002027810 */ /* 0x001fe40007f1e0ff */
[----:B------:R-:W-:Y:S02]  /*0490*/  LEA R14, R5, R14, 0x3 ;  /* 0x0000000e050e7211 */ /* 0x000fe400078e18ff */
[----:B------:R-:W-:Y:S01]  /*04a0*/  IADD3.X R3, PT, PT, RZ, R3, RZ, P0, !PT ;  /* 0x00000003ff037210 */ /* 0x000fe200007fe4ff */
[----:B--2---:R-:W-:-:S04]  /*04b0*/  FFMA R22, R21, R22, R12 ;  /* 0x0000001615167223 */ /* 0x004fc8000000000c */
[----:B---3--:R-:W-:-:S04]  /*04c0*/  FFMA R20, R19, R20, R22 ;  /* 0x0000001413147223 */ /* 0x008fc80000000016 */
[----:B----4-:R-:W-:-:S04]  /*04d0*/  FFMA R18, R17, R18, R20 ;  /* 0x0000001211127223 */ /* 0x010fc80000000014 */
[----:B-----5:R-:W-:-:S04]  /*04e0*/  FFMA R16, R15, R16, R18 ;  /* 0x000000100f107223 */ /* 0x020fc80000000012 */
[----:B------:R-:W-:-:S04]  /*04f0*/  FFMA R23, R23, R4, R16 ;  /* 0x0000000417177223 */ /* 0x000fc80000000010 */
[----:B------:R-:W-:-:S04]  /*0500*/  FFMA R24, R24, R7, R23 ;  /* 0x0000000718187223 */ /* 0x000fc80000000017 */
[----:B------:R-:W-:-:S04]  /*0510*/  FFMA R8, R25, R8, R24 ;  /* 0x0000000819087223 */ /* 0x000fc80000000018 */
[----:B------:R-:W-:Y:S01]  /*0520*/  FFMA R12, R27, R10, R8 ;  /* 0x0000000a1b0c7223 */ /* 0x000fe20000000008 */
[----:B------:R-:W-:Y:S06]  /*0530*/  BRA.U UP0, `(.L_x_1) ;  /* 0xfffffffd003c7547 */ /* 0x000fec000b83ffff */
.L_x_0:
[----:B------:R-:W-:-:S04]  /*0540*/  ULOP3.LUT UR6, UR20, 0x7, URZ, 0xc0, !UPT ;  /* 0x0000000714067892 */ /* 0x000fc8000f8ec0ff */
[----:B------:R-:W-:-:S09]  /*0550*/  UISETP.NE.AND UP0, UPT, UR6, URZ, UPT ;  /* 0x000000ff0600728c */ /* 0x000fd2000bf05270 */
[----:B------:R-:W-:Y:S05]  /*0560*/  BRA.U !UP0, `(.L_x_2) ;  /* 0x0000000508387547 */ /* 0x000fea000b800000 */
[----:B------:R-:W-:Y:S02]  /*0570*/  UISETP.GE.U32.AND UP0, UPT, UR6, 0x4, UPT ;  /* 0x000000040600788c */ /* 0x000fe4000bf06070 */
[----:B------:R-:W-:-:S04]  /*0580*/  ULOP3.LUT UR5, UR20, 0x3, URZ, 0xc0, !UPT ;  /* 0x0000000314057892 */ /* 0x000fc8000f8ec0ff */
[----:B------:R-:W-:-:S03]  /*0590*/  UISETP.NE.AND UP1, UPT, UR5, URZ, UPT ;  /* 0x000000ff0500728c */ /* 0x000fc6000bf25270 */
[----:B------:R-:W-:Y:S08]  /*05a0*/  BRA.U !UP0, `(.L_x_3) ;  /* 0x00000001087c7547 */ /* 0x000ff0000b800000 */
[----:B------:R-:W1:Y:S01]  /*05b0*/  LDC.64 R6, c[0x0][0x388] ;  /* 0x0000e200ff067b82 */ /* 0x000e620000000a00 */
[----:B------:R-:W2:Y:S01]  /*05c0*/  LDCU.64 UR6, c[0x0][0x380] ;  /* 0x00007000ff0677ac */ /* 0x000ea20008000a00 */
[----:B------:R-:W-:Y:S01]  /*05d0*/  IMAD.U32 R9, RZ, RZ, UR4 ;  /* 0x00000004ff097e24 */ /* 0x000fe2000f8e00ff */
[C---:B------:R-:W-:Y:S02]  /*05e0*/  IADD3 R3, PT, PT, R13.reuse, UR4, RZ ;  /* 0x000000040d037c10 */ /* 0x040fe4000fffe0ff */
[----:B------:R-:W-:Y:S01]  /*05f0*/  IADD3 R10, P0, PT, R13, UR4, RZ ;  /* 0x000000040d0a7c10 */ /* 0x000fe2000ff1e0ff */
[----:B------:R-:W-:Y:S01]  /*0600*/  IMAD R9, R9, UR20, R0 ;  /* 0x0000001409097c24 */ /* 0x000fe2000f8e0200 */
[----:B------:R-:W-:Y:S01]  /*0610*/  MOV R11, UR20 ;  /* 0x00000014000b7c02 */ /* 0x000fe20008000f00 */
[----:B------:R-:W3:Y:S01]  /*0620*/  LDC.64 R4, c[0x0][0x380] ;  /* 0x0000e000ff047b82 */ /* 0x000ee20000000a00 */
[----:B------:R-:W-:Y:S01]  /*0630*/  MOV R15, UR20 ;  /* 0x00000014000f7c02 */ /* 0x000fe20008000f00 */
[----:B-1----:R-:W-:Y:S01]  /*0640*/  IMAD.WIDE R6, R9, 0x4, R6 ;  /* 0x0000000409067825 */ /* 0x002fe200078e0206 */
[----:B------:R-:W-:-:S05]  /*0650*/  MOV R9, UR20 ;  /* 0x0000001400097c02 */ /* 0x000fca0008000f00 */
[----:B------:R-:W-:Y:S02]  /*0660*/  IMAD.WIDE R8, R9, 0x4, R6 ;  /* 0x0000000409087825 */ /* 0x000fe400078e0206 */
[----:B0-----:R-:W4:Y:S02]  /*0670*/  LDG.E R6, desc[UR18][R6.64] ;  /* 0x0000001206067981 */ /* 0x001f24000c1e1900 */
[----:B---3--:R-:W-:Y:S01]  /*0680*/  IMAD.WIDE.U32 R4, R3, 0x4, R4 ;  /* 0x0000000403047825 */ /* 0x008fe200078e0004 */
[----:B------:R-:W-:Y:S01]  /*0690*/  IADD3.X R3, PT, PT, RZ, RZ, RZ, P0, !PT ;  /* 0x000000ffff037210 */ /* 0x000fe200007fe4ff */
[----:B------:R-:W3:Y:S01]  /*06a0*/  LDG.E R17, desc[UR18][R8.64] ;  /* 0x0000001208117981 */ /* 0x000ee2000c1e1900 */
[----:B--2---:R-:W-:-:S03]  /*06b0*/  LEA R2, P0, R10, UR6, 0x2 ;  /* 0x000000060a027c11 */ /* 0x004fc6000f8010ff */
[----:B------:R-:W4:Y:S01]  /*06c0*/  LDG.E R5, desc[UR18][R4.64] ;  /* 0x0000001204057981 */ /* 0x000f22000c1e1900 */
[----:B------:R-:W-:Y:S01]  /*06d0*/  LEA.HI.X R3, R10, UR7, R3, 0x2, P0 ;  /* 0x000000070a037c11 */ /* 0x000fe200080f1403 */
[----:B------:R-:W-:-:S04]  /*06e0*/  IMAD.WIDE R10, R11, 0x4, R8 ;  /* 0x000000040b0a7825 */ /* 0x000fc800078e0208 */
[----:B------:R-:W3:Y:S01]  /*06f0*/  LDG.E R16, desc[UR18][R2.64+0x4] ;  /* 0x0000041202107981 */ /* 0x000ee2000c1e1900 */
[----:B------:R-:W-:-:S03]  /*0700*/  IMAD.WIDE R14, R15, 0x4, R10 ;  /* 0x000000040f0e7825 */ /* 0x000fc600078e020a */
[----:B------:R-:W2:Y:S04]  /*0710*/  LDG.E R19, desc[UR18][R10.64] ;  /* 0x000000120a137981 */ /* 0x000ea8000c1e1900 */
[----:B------:R-:W2:Y:S04]  /*0720*/  LDG.E R18, desc[UR18][R2.64+0x8] ;  /* 0x0000081202127981 */ /* 0x000ea8000c1e1900 */
[----:B------:R-:W5:Y:S04]  /*0730*/  LDG.E R20, desc[UR18][R2.64+0xc] ;  /* 0x00000c1202147981 */ /* 0x000f68000c1e1900 */
[----:B------:R-:W5:Y:S01]  /*0740*/  LDG.E R14, desc[UR18][R14.64] ;  /* 0x000000120e0e7981 */ /* 0x000f62000c1e1900 */
[----:B------:R-:W-:Y:S01]  /*0750*/  UIADD3 UR4, UPT, UPT, UR4, 0x4, URZ ;  /* 0x0000000404047890 */ /* 0x000fe2000fffe0ff */
[----:B----4-:R-:W-:-:S04]  /*0760*/  FFMA R5, R5, R6, R12 ;  /* 0x0000000605057223 */ /* 0x010fc8000000000c */
[----:B---3--:R-:W-:-:S04]  /*0770*/  FFMA R5, R16, R17, R5 ;  /* 0x0000001110057223 */ /* 0x008fc80000000005 */
[----:B--2---:R-:W-:-:S04]  /*0780*/  FFMA R5, R18, R19, R5 ;  /* 0x0000001312057223 */ /* 0x004fc80000000005 */
[----:B-----5:R-:W-:-:S07]  /*0790*/  FFMA R12, R20, R14, R5 ;  /* 0x0000000e140c7223 */ /* 0x020fce0000000005 */
.L_x_3:
[----:B------:R-:W-:Y:S05]  /*07a0*/  BRA.U !UP1, `(.L_x_2) ;  /* 0x0000000109a87547 */ /* 0x000fea000b800000 */
[----:B------:R-:W-:Y:S01]  /*07b0*/  UISETP.NE.AND UP0, UPT, UR5, 0x1, UPT ;  /* 0x000000010500788c */ /* 0x000fe2000bf05270 */
[----:B------:R-:W-:Y:S01]  /*07c0*/  MOV R7, UR4 ;  /* 0x0000000400077c02 */ /* 0x000fe20008000f00 */
[----:B------:R-:W-:Y:S02]  /*07d0*/  ULOP3.LUT UR5, UR20, 0x1, URZ, 0xc0, !UPT ;  /* 0x0000000114057892 */ /* 0x000fe4000f8ec0ff */
[----:B------:R-:W-:Y:S02]  /*07e0*/  MOV R15, UR20 ;  /* 0x00000014000f7c02 */ /* 0x000fe40008000f00 */
[----:B------:R-:W-:Y:S01]  /*07f0*/  UISETP.NE.U32.AND UP1, UPT, UR5, 0x1, UPT ;  /* 0x000000010500788c */ /* 0x000fe2000bf25070 */
[----:B------:R-:W-:-:S04]  /*0800*/  PLOP3.LUT P1, PT, PT, PT, UP0, 0x80, 0x8 ;  /* 0x000000000008781c */ /* 0x000fc80003f2f008 */
[----:B------:R-:W1:Y:S01]  /*0810*/  @UP0 LDCU.128 UR8, c[0x0][0x380] ;  /* 0x00007000ff0807ac */ /* 0x000e620008000c00 */
[----:B------:R-:W-:Y:S01]  /*0820*/  PLOP3.LUT P0, PT, PT, PT, UP1, 0x80, 0x8 ;  /* 0x000000000008781c */ /* 0x000fe20003f0f018 */
[----:B------:R-:W2:Y:S04]  /*0830*/  @UP0 LDCU.64 UR6, c[0x0][0x380] ;  /* 0x00007000ff0607ac */ /* 0x000ea80008000a00 */
[----:B------:R-:W3:Y:S03]  /*0840*/  @!UP1 LDCU.128 UR12, c[0x0][0x380] ;  /* 0x00007000ff0c97ac */ /* 0x000ee60008000c00 */
[C---:B------:R-:W-:Y:S02]  /*0850*/  @P1 IADD3 R3, PT, PT, R13.reuse, UR4, RZ ;  /* 0x000000040d031c10 */ /* 0x040fe4000fffe0ff */
[----:B------:R-:W-:Y:S01]  /*0860*/  @P1 IADD3 R6, P2, PT, R13, UR4, RZ ;  /* 0x000000040d061c10 */ /* 0x000fe2000ff5e0ff */
[----:B------:R-:W-:Y:S01]  /*0870*/  @UP0 UIADD3 UR4, UPT, UPT, UR4, 0x2, URZ ;  /* 0x0000000204040890 */ /* 0x000fe2000fffe0ff */
[----:B-1----:R-:W-:Y:S01]  /*0880*/  MOV R11, UR9 ;  /* 0x00000009000b7c02 */ /* 0x002fe20008000f00 */
[----:B------:R-:W-:Y:S01]  /*0890*/  IMAD.U32 R10, RZ, RZ, UR8 ;  /* 0x00000008ff0a7e24 */ /* 0x000fe2000f8e00ff */
[----:B------:R-:W-:-:S02]  /*08a0*/  MOV R4, UR10 ;  /* 0x0000000a00047c02 */ /* 0x000fc40008000f00 */
[----:B------:R-:W-:Y:S01]  /*08b0*/  MOV R5, UR11 ;  /* 0x0000000b00057c02 */ /* 0x000fe20008000f00 */
[----:B------:R-:W-:-:S04]  /*08c0*/  @P1 IMAD.WIDE.U32 R10, R3, 0x4, R10 ;  /* 0x00000004030a1825 */ /* 0x000fc800078e000a */
[----:B------:R-:W-:Y:S01]  /*08d0*/  @P1 IMAD R3, R7, UR20, R0 ;  /* 0x0000001407031c24 */ /* 0x000fe2000f8e0200 */
[----:B------:R-:W-:Y:S01]  /*08e0*/  @P1 IADD3.X R7, PT, PT, RZ, RZ, RZ, P2, !PT ;  /* 0x000000ffff071210 */ /* 0x000fe200017fe4ff */
[----:B------:R-:W-:Y:S01]  /*08f0*/  IMAD.U32 R19, RZ, RZ, UR4 ;  /* 0x00000004ff137e24 */ /* 0x000fe2000f8e00ff */
[C---:B--2---:R-:W-:Y:S01]  /*0900*/  @P1 LEA R2, P2, R6.reuse, UR6, 0x2 ;  /* 0x0000000606021c11 */ /* 0x044fe2000f8410ff */
[----:B------:R-:W-:Y:S01]  /*0910*/  @P1 IMAD.WIDE R4, R3, 0x4, R4 ;  /* 0x0000000403041825 */ /* 0x000fe200078e0204 */
[----:B------:R-:W-:Y:S01]  /*0920*/  @!P0 IADD3 R17, PT, PT, R13, UR4, RZ ;  /* 0x000000040d118c10 */ /* 0x000fe2000fffe0ff */
[----:B0-----:R-:W2:Y:S01]  /*0930*/  @P1 LDG.E R11, desc[UR18][R10.64] ;  /* 0x000000120a0b1981 */ /* 0x001ea2000c1e1900 */
[----:B------:R-:W-:Y:S01]  /*0940*/  @P1 LEA.HI.X R3, R6, UR7, R7, 0x2, P2 ;  /* 0x0000000706031c11 */ /* 0x000fe200090f1407 */
[----:B------:R-:W-:Y:S01]  /*0950*/  @!P0 IMAD R19, R19, UR20, R0 ;  /* 0x0000001413138c24 */ /* 0x000fe2000f8e0200 */
[----:B---3--:R-:W-:Y:S01]  /*0960*/  MOV R6, UR12 ;  /* 0x0000000c00067c02 */ /* 0x008fe20008000f00 */
[----:B------:R-:W-:Y:S01]  /*0970*/  @P1 IMAD.WIDE R14, R15, 0x4, R4 ;  /* 0x000000040f0e1825 */ /* 0x000fe200078e0204 */
[----:B------:R-:W-:Y:S01]  /*0980*/  MOV R7, UR13 ;  /* 0x0000000d00077c02 */ /* 0x000fe20008000f00 */
[----:B------:R-:W2:Y:S01]  /*0990*/  @P1 LDG.E R4, desc[UR18][R4.64] ;  /* 0x0000001204041981 */ /* 0x000ea2000c1e1900 */
[----:B------:R-:W-:-:S02]  /*09a0*/  MOV R8, UR14 ;  /* 0x0000000e00087c02 */ /* 0x000fc40008000f00 */
[----:B------:R-:W-:Y:S01]  /*09b0*/  MOV R9, UR15 ;  /* 0x0000000f00097c02 */ /* 0x000fe20008000f00 */
[----:B------:R-:W-:Y:S01]  /*09c0*/  @!P0 IMAD.WIDE.U32 R6, R17, 0x4, R6 ;  /* 0x0000000411068825 */ /* 0x000fe200078e0006 */
[----:B------:R-:W3:Y:S03]  /*09d0*/  @P1 LDG.E R14, desc[UR18][R14.64] ;  /* 0x000000120e0e1981 */ /* 0x000ee6000c1e1900 */
[----:B------:R-:W-:Y:S01]  /*09e0*/  @!P0 IMAD.WIDE R8, R19, 0x4, R8 ;  /* 0x0000000413088825 */ /* 0x000fe200078e0208 */
[----:B------:R-:W3:Y:S04]  /*09f0*/  @P1 LDG.E R2, desc[UR18][R2.64+0x4] ;  /* 0x0000041202021981 */ /* 0x000ee8000c1e1900 */
[----:B------:R-:W4:Y:S04]  /*0a00*/  @!P0 LDG.E R7, desc[UR18][R6.64] ;  /* 0x0000001206078981 */ /* 0x000f28000c1e1900 */
[----:B------:R-:W4:Y:S01]  /*0a10*/  @!P0 LDG.E R8, desc[UR18][R8.64] ;  /* 0x0000001208088981 */ /* 0x000f22000c1e1900 */
[----:B--2---:R-:W-:-:S04]  /*0a20*/  @P1 FFMA R11, R11, R4, R12 ;  /* 0x000000040b0b1223 */ /* 0x004fc8000000000c */
[----:B---3--:R-:W-:-:S04]  /*0a30*/  @P1 FFMA R12, R2, R14, R11 ;  /* 0x0000000e020c1223 */ /* 0x008fc8000000000b */
[----:B----4-:R-:W-:-:S07]  /*0a40*/  @!P0 FFMA R12, R7, R8, R12 ;  /* 0x00000008070c8223 */ /* 0x010fce000000000c */
.L_x_2:
[----:B------:R-:W1:Y:S01]  /*0a50*/  LDC.64 R2, c[0x0][0x390] ;  /* 0x0000e400ff027b82 */ /* 0x000e620000000a00 */
[----:B------:R-:W-:-:S05]  /*0a60*/  IADD3 R13, PT, PT, R0, R13, RZ ;  /* 0x0000000d000d7210 */ /* 0x000fca0007ffe0ff */
[----:B-1----:R-:W-:-:S05]  /*0a70*/  IMAD.WIDE R2, R13, 0x4, R2 ;  /* 0x000000040d027825 */ /* 0x002fca00078e0202 */
[----:B0-----:R-:W-:Y:S01]  /*0a80*/  STG.E desc[UR18][R2.64], R12 ;  /* 0x0000000c02007986 */ /* 0x001fe2000c101912 */
[----:B------:R-:W-:Y:S05]  /*0a90*/  EXIT ;  /* 0x000000000000794d */ /* 0x000fea0003800000 */
.L_x_4:
[----:B------:R-:W-:-:S00]  /*0aa0*/  BRA `(.L_x_4) ;  /* 0xfffffffc00fc7947 */ /* 0x000fc0000383ffff */
[----:B------:R-:W-:-:S00]  /*0ab0*/  NOP ;  /* 0x0000000000007918 */ /* 0x000fc00000000000 */
        /* <DEDUP_REMOVED lines=12> */
.L_x_11:


//--------------------- .text._Z3sumPfS_S_i       --------------------------
	.section	.text._Z3sumPfS_S_i,"ax",@progbits
	.align	128
        .global         _Z3sumPfS_S_i
        .type           _Z3sumPfS_S_i,@function
        .size           _Z3sumPfS_S_i,(.L_x_12 - _Z3sumPfS_S_i)
        .other          _Z3sumPfS_S_i,@"STO_CUDA_ENTRY STV_DEFAULT"
_Z3sumPfS_S_i:
.text._Z3sumPfS_S_i:
[----:B------:R-:W-:Y:S01]  /*0000*/  LDC R1, c[0x0][0x37c] ;  /* 0x0000df00ff017b82 */ /* 0x000fe20000000800 */
[----:B------:R-:W0:Y:S07]  /*0010*/  S2R R3, SR_TID.X ;  /* 0x0000000000037919 */ /* 0x000e2e0000002100 */
[----:B------:R-:W0:Y:S01]  /*0020*/  S2UR UR4, SR_CTAID.X ;  /* 0x00000000000479c3 */ /* 0x000e220000002500 */
[----:B------:R-:W1:Y:S07]  /*0030*/  S2R R5, SR_TID.Y ;  /* 0x0000000000057919 */ /* 0x000e6e0000002200 */
[----:B------:R-:W0:Y:S08]  /*0040*/  LDC R0, c[0x0][0x360] ;  /* 0x0000d800ff007b82 */ /* 0x000e300000000800 */
[----:B------:R-:W1:Y:S08]  /*0050*/  S2UR UR5, SR_CTAID.Y ;  /* 0x00000000000579c3 */ /* 0x000e700000002600 */
[----:B------:R-:W1:Y:S08]  /*0060*/  LDC R4, c[0x0][0x364] ;  /* 0x0000d900ff047b82 */ /* 0x000e700000000800 */
[----:B------:R-:W2:Y:S01]  /*0070*/  LDC R2, c[0x0][0x398] ;  /* 0x0000e600ff027b82 */ /* 0x000ea20000000800 */
[----:B0-----:R-:W-:-:S02]  /*0080*/  IMAD R0, R0, UR4, R3 ;  /* 0x0000000400007c24 */ /* 0x001fc4000f8e0203 */
[----:B-1----:R-:W-:-:S05]  /*0090*/  IMAD R3, R4, UR5, R5 ;  /* 0x0000000504037c24 */ /* 0x002fca000f8e0205 */
[----:B------:R-:W-:Y:S02]  /*00a0*/  VIMNMX R5, PT, PT, R0, R3, !PT ;  /* 0x0000000300057248 */ /* 0x000fe40007fe0100 */
[----:B--2---:R-:W-:-:S04]  /*00b0*/  ISETP.GE.AND P0, PT, R2, 0x1, PT ;  /* 0x000000010200780c */ /* 0x004fc80003f06270 */
[----:B------:R-:W-:-:S13]  /*00c0*/  ISETP.GE.OR P0, PT, R5, R2, !P0 ;  /* 0x000000020500720c */ /* 0x000fda0004706670 */
[----:B------:R-:W-:Y:S05]  /*00d0*/  @P0 EXIT ;  /* 0x000000000000094d */ /* 0x000fea0003800000 */
[C---:B------:R-:W-:Y:S01]  /*00e0*/  ISETP.GE.U32.AND P1, PT, R2.reuse, 0x10, PT ;  /* 0x000000100200780c */ /* 0x040fe20003f26070 */
[----:B------:R-:W0:Y:S01]  /*00f0*/  LDCU.64 UR4, c[0x0][0x358] ;  /* 0x00006b00ff0477ac */ /* 0x000e220008000a00 */
[----:B------:R-:W-:Y:S01]  /*0100*/  LOP3.LUT R14, R2, 0xf, RZ, 0xc0, !PT ;  /* 0x0000000f020e7812 */ /* 0x000fe200078ec0ff */
[----:B------:R-:W-:Y:S02]  /*0110*/  IMAD R0, R3, R2, RZ ;  /* 0x0000000203007224 */ /* 0x000fe400078e02ff */
[----:B------:R-:W-:Y:S01]  /*0120*/  IMAD.MOV.U32 R3, RZ, RZ, RZ ;  /* 0x000000ffff037224 */ /* 0x000fe200078e00ff */
[----:B------:R-:W-:-:S07]  /*0130*/  ISETP.NE.AND P0, PT, R14, RZ, PT ;  /* 0x000000ff0e00720c */ /* 0x000fce0003f05270 */
[----:B------:R-:W-:Y:S06]  /*0140*/  @!P1 BRA `(.L_x_5) ;  /* 0x0000000400689947 */ /* 0x000fec0003800000 */
[----:B------:R-:W1:Y:S01]  /*0150*/  LDCU.128 UR8, c[0x0][0x380] ;  /* 0x00007000ff0877ac */ /* 0x000e620008000c00 */
[----:B------:R-:W-:Y:S02]  /*0160*/  HFMA2 R4, -RZ, RZ, 0, 1.9073486328125e-06 ;  /* 0x00000020ff047431 */ /* 0x000fe400000001ff */
[----:B------:R-:W-:Y:S01]  /*0170*/  IMAD.MOV.U32 R5, RZ, RZ, 0x0 ;  /* 0x00000000ff057424 */ /* 0x000fe200078e00ff */
[----:B------:R-:W-:Y:S01]  /*0180*/  LOP3.LUT R3, R2, 0x7ffffff0, RZ, 0xc0, !PT ;  /* 0x7ffffff002037812 */ /* 0x000fe200078ec0ff */
[----:B------:R-:W2:Y:S03]  /*0190*/  LDCU.64 UR6, c[0x0][0x390] ;  /* 0x00007200ff0677ac */ /* 0x000ea60008000a00 */
[----:B------:R-:W-:Y:S01]  /*01a0*/  IADD3 R10, PT, PT, -R3, RZ, RZ ;  /* 0x000000ff030a7210 */ /* 0x000fe20007ffe1ff */
[----:B------:R-:W-:-:S03]  /*01b0*/  IMAD.WIDE.U32 R4, R0, 0x4, R4 ;  /* 0x0000000400047825 */ /* 0x000fc600078e0004 */
[C---:B-1----:R-:W-:Y:S02]  /*01c0*/  IADD3 R11, P2, PT, R4.reuse, UR10, RZ ;  /* 0x0000000a040b7c10 */ /* 0x042fe4000ff5e0ff */
[C---:B------:R-:W-:Y:S02]  /*01d0*/  IADD3 R6, P3, PT, R4.reuse, UR8, RZ ;  /* 0x0000000804067c10 */ /* 0x040fe4000ff7e0ff */
[----:B--2---:R-:W-:Y:S02]  /*01e0*/  IADD3 R13, P1, PT, R4, UR6, RZ ;  /* 0x00000006040d7c10 */ /* 0x004fe4000ff3e0ff */
[C---:B------:R-:W-:Y:S02]  /*01f0*/  IADD3.X R12, PT, PT, R5.reuse, UR11, RZ, P2, !PT ;  /* 0x0000000b050c7c10 */ /* 0x040fe400097fe4ff */
[C---:B------:R-:W-:Y:S02]  /*0200*/  IADD3.X R16, PT, PT, R5.reuse, UR7, RZ, P1, !PT ;  /* 0x0000000705107c10 */ /* 0x040fe40008ffe4ff */
[----:B------:R-:W-:-:S07]  /*0210*/  IADD3.X R7, PT, PT, R5, UR9, RZ, P3, !PT ;  /* 0x0000000905077c10 */ /* 0x000fce0009ffe4ff */
.L_x_6:
[----:B------:R-:W-:Y:S01]  /*0220*/  IMAD.MOV.U32 R4, RZ, RZ, R11 ;  /* 0x000000ffff047224 */ /* 0x000fe200078e000b */
[----:B------:R-:W-:Y:S01]  /*0230*/  MOV R5, R12 ;  /* 0x0000000c00057202 */ /* 0x000fe20000000f00 */
[----:B0-2---:R-:W2:Y:S04]  /*0240*/  LDG.E R8, desc[UR4][R6.64+-0x20] ;  /* 0xffffe00406087981 */ /* 0x005ea8000c1e1900 */
[----:B------:R-:W2:Y:S02]  /*0250*/  LDG.E R9, desc[UR4][R4.64+-0x20] ;  /* 0xffffe00404097981 */ /* 0x000ea4000c1e1900 */
[----:B--2---:R-:W-:Y:S01]  /*0260*/  FADD R11, R8, R9 ;  /* 0x00000009080b7221 */ /* 0x004fe20000000000 */
[----:B------:R-:W-:Y:S01]  /*0270*/  IMAD.MOV.U32 R8, RZ, RZ, R13 ;  /* 0x000000ffff087224 */ /* 0x000fe200078e000d */
[----:B------:R-:W-:-:S05]  /*0280*/  MOV R9, R16 ;  /* 0x0000001000097202 */ /* 0x000fca0000000f00 */
[----:B------:R0:W-:Y:S04]  /*0290*/  STG.E desc[UR4][R8.64+-0x20], R11 ;  /* 0xffffe00b08007986 */ /* 0x0001e8000c101904 */
[----:B------:R-:W2:Y:S04]  /*02a0*/  LDG.E R12, desc[UR4][R6.64+-0x1c] ;  /* 0xffffe404060c7981 */ /* 0x000ea8000c1e1900 */
[----:B------:R-:W2:Y:S02]  /*02b0*/  LDG.E R13, desc[UR4][R4.64+-0x1c] ;  /* 0xffffe404040d7981 */ /* 0x000ea4000c1e1900 */
[----:B--2---:R-:W-:-:S05]  /*02c0*/  FADD R13, R12, R13 ;  /* 0x0000000d0c0d7221 */ /* 0x004fca0000000000 */
[----:B------:R1:W-:Y:S04]  /*02d0*/  STG.E desc[UR4][R8.64+-0x1c], R13 ;  /* 0xffffe40d08007986 */ /* 0x0003e8000c101904 */
[----:B------:R-:W2:Y:S04]  /*02e0*/  LDG.E R12, desc[UR4][R6.64+-0x18] ;  /* 0xffffe804060c7981 */ /* 0x000ea8000c1e1900 */
[----:B------:R-:W2:Y:S02]  /*02f0*/  LDG.E R15, desc[UR4][R4.64+-0x18] ;  /* 0xffffe804040f7981 */ /* 0x000ea4000c1e1900 */
[----:B--2---:R-:W-:-:S05]  /*0300*/  FADD R15, R12, R15 ;  /* 0x0000000f0c0f7221 */ /* 0x004fca0000000000 */
[----:B------:R2:W-:Y:S04]  /*0310*/  STG.E desc[UR4][R8.64+-0x18], R15 ;  /* 0xffffe80f08007986 */ /* 0x0005e8000c101904 */
[----:B------:R-:W3:Y:S04]  /*0320*/  LDG.E R12, desc[UR4][R6.64+-0x14] ;  /* 0xffffec04060c7981 */ /* 0x000ee8000c1e1900 */
[----:B------:R-:W3:Y:S02]  /*0330*/  LDG.E R17, desc[UR4][R4.64+-0x14] ;  /* 0xffffec0404117981 */ /* 0x000ee4000c1e1900 */
[----:B---3--:R-:W-:-:S05]  /*0340*/  FADD R17, R12, R17 ;  /* 0x000000110c117221 */ /* 0x008fca0000000000 */
[----:B------:R3:W-:Y:S04]  /*0350*/  STG.E desc[UR4][R8.64+-0x14], R17 ;  /* 0xffffec1108007986 */ /* 0x0007e8000c101904 */
[----:B0-----:R-:W4:Y:S04]  /*0360*/  LDG.E R11, desc[UR4][R6.64+-0x10] ;  /* 0xfffff004060b7981 */ /* 0x001f28000c1e1900 */
[----:B------:R-:W4:Y:S02]  /*0370*/  LDG.E R12, desc[UR4][R4.64+-0x10] ;  /* 0xfffff004040c7981 */ /* 0x000f24000c1e1900 */
[----:B----4-:R-:W-:-:S05]  /*0380*/  FADD R11, R11, R12 ;  /* 0x0000000c0b0b7221 */ /* 0x010fca0000000000 */
[----:B------:R0:W-:Y:S04]  /*0390*/  STG.E desc[UR4][R8.64+-0x10], R11 ;  /* 0xfffff00b08007986 */ /* 0x0001e8000c101904 */
[----:B------:R-:W4:Y:S04]  /*03a0*/  LDG.E R12, desc[UR4][R6.64+-0xc] ;  /* 0xfffff404060c7981 */ /* 0x000f28000c1e1900 */
[----:B-1----:R-:W4:Y:S02]  /*03b0*/  LDG.E R13, desc[UR4][R4.64+-0xc] ;  /* 0xfffff404040d7981 */ /* 0x002f24000c1e1900 */
[----:B----4-:R-:W-:-:S05]  /*03c0*/  FADD R13, R12, R13 ;  /* 0x0000000d0c0d7221 */ /* 0x010fca0000000000 */
[----:B------:R1:W-:Y:S04]  /*03d0*/  STG.E desc[UR4][R8.64+-0xc], R13 ;  /* 0xfffff40d08007986 */ /* 0x0003e8000c101904 */
[----:B------:R-:W4:Y:S04]  /*03e0*/  LDG.E R12, desc[UR4][R6.64+-0x8] ;  /* 0xfffff804060c7981 */ /* 0x000f28000c1e1900 */
[----:B--2---:R-:W4:Y:S02]  /*03f0*/  LDG.E R15, desc[UR4][R4.64+-0x8] ;  /* 0xfffff804040f7981 */ /* 0x004f24000c1e1900 */
[----:B----4-:R-:W-:-:S05]  /*0400*/  FADD R15, R12, R15 ;  /* 0x0000000f0c0f7221 */ /* 0x010fca0000000000 */
[----:B------:R2:W-:Y:S04]  /*0410*/  STG.E desc[UR4][R8.64+-0x8], R15 ;  /* 0xfffff80f08007986 */ /* 0x0005e8000c101904 */
[----:B------:R-:W4:Y:S04]  /*0420*/  LDG.E R12, desc[UR4][R6.64+-0x4] ;  /* 0xfffffc04060c7981 */ /* 0x000f28000c1e1900 */
[----:B---3--:R-:W4:Y:S02]  /*0430*/  LDG.E R17, desc[UR4][R4.64+-0x4] ;  /* 0xfffffc0404117981 */ /* 0x008f24000c1e1900 */
[----:B----4-:R-:W-:-:S05]  /*0440*/  FADD R17, R12, R17 ;  /* 0x000000110c117221 */ /* 0x010fca0000000000 */
        /* <DEDUP_REMOVED lines=26> */
[----:B--2---:R-:W4:Y:S01]  /*05f0*/  LDG.E R15, desc[UR4][R4.64+0x18] ;  /* 0x00001804040f7981 */ /* 0x004f22000c1e1900 */
[----:B------:R-:W-:Y:S02]  /*0600*/  VIADD R10, R10, 0x10 ;  /* 0x000000100a0a7836 */ /* 0x000fe40000000000 */
[----:B----4-:R-:W-:-:S05]  /*0610*/  FADD R15, R12, R15 ;  /* 0x0000000f0c0f7221 */ /* 0x010fca0000000000 */
[----:B------:R2:W-:Y:S04]  /*0620*/  STG.E desc[UR4][R8.64+0x18], R15 ;  /* 0x0000180f08007986 */ /* 0x0005e8000c101904 */
[----:B------:R4:W5:Y:S04]  /*0630*/  LDG.E R12, desc[UR4][R6.64+0x1c] ;  /* 0x00001c04060c7981 */ /* 0x000968000c1e1900 */
[----:B---3--:R-:W5:Y:S01]  /*0640*/  LDG.E R17, desc[UR4][R4.64+0x1c] ;  /* 0x00001c0404117981 */ /* 0x008f62000c1e1900 */
[----:B------:R-:W-:Y:S02]  /*0650*/  ISETP.NE.AND P1, PT, R10, RZ, PT ;  /* 0x000000ff0a00720c */ /* 0x000fe40003f25270 */
[----:B0-----:R-:W-:-:S02]  /*0660*/  IADD3 R11, P3, PT, R4, 0x40, RZ ;  /* 0x00000040040b7810 */ /* 0x001fc40007f7e0ff */
[----:B-1----:R-:W-:Y:S02]  /*0670*/  IADD3 R13, P2, PT, R8, 0x40, RZ ;  /* 0x00000040080d7810 */ /* 0x002fe40007f5e0ff */
[----:B----4-:R-:W-:Y:S02]  /*0680*/  IADD3 R6, P4, PT, R6, 0x40, RZ ;  /* 0x0000004006067810 */ /* 0x010fe40007f9e0ff */
[----:B------:R-:W-:Y:S02]  /*0690*/  IADD3.X R16, PT, PT, RZ, R9, RZ, P2, !PT ;  /* 0x00000009ff107210 */ /* 0x000fe400017fe4ff */
[----:B------:R-:W-:Y:S01]  /*06a0*/  IADD3.X R7, PT, PT, RZ, R7, RZ, P4, !PT ;  /* 0x00000007ff077210 */ /* 0x000fe200027fe4ff */
[----:B-----5:R-:W-:Y:S01]  /*06b0*/  FADD R17, R12, R17 ;  /* 0x000000110c117221 */ /* 0x020fe20000000000 */
[----:B------:R-:W-:-:S04]  /*06c0*/  IMAD.X R12, RZ, RZ, R5, P3 ;  /* 0x000000ffff0c7224 */ /* 0x000fc800018e0605 */
[----:B------:R2:W-:Y:S01]  /*06d0*/  STG.E desc[UR4][R8.64+0x1c], R17 ;  /* 0x00001c1108007986 */ /* 0x0005e2000c101904 */
[----:B------:R-:W-:Y:S05]  /*06e0*/  @P1 BRA `(.L_x_6) ;  /* 0xfffffff800cc1947 */ /* 0x000fea000383ffff */
.L_x_5:
[----:B0-----:R-:W-:Y:S05]  /*06f0*/  @!P0 EXIT ;  /* 0x000000000000894d */ /* 0x001fea0003800000 */
[----:B------:R-:W-:Y:S02]  /*0700*/  ISETP.GE.U32.AND P1, PT, R14, 0x8, PT ;  /* 0x000000080e00780c */ /* 0x000fe40003f26070 */
[----:B------:R-:W-:-:S04]  /*0710*/  LOP3.LUT R16, R2, 0x7, RZ, 0xc0, !PT ;  /* 0x0000000702107812 */ /* 0x000fc800078ec0ff */
[----:B------:R-:W-:-:S07]  /*0720*/  ISETP.NE.AND P0, PT, R16, RZ, PT ;  /* 0x000000ff1000720c */ /* 0x000fce0003f05270 */
[----:B------:R-:W-:Y:S06]  /*0730*/  @!P1 BRA `(.L_x_7) ;  /* 0x0000000000d09947 */ /* 0x000fec0003800000 */
[----:B------:R-:W0:Y:S01]  /*0740*/  LDC.64 R10, c[0x0][0x380] ;  /* 0x0000e000ff0a7b82 */ /* 0x000e220000000a00 */
[C---:B------:R-:W-:Y:S01]  /*0750*/  IMAD.IADD R5, R0.reuse, 0x1, R3 ;  /* 0x0000000100057824 */ /* 0x040fe200078e0203 */
[----:B------:R-:W1:Y:S06]  /*0760*/  LDCU.128 UR8, c[0x0][0x380] ;  /* 0x00007000ff0877ac */ /* 0x000e6c0008000c00 */
[----:B------:R-:W3:Y:S08]  /*0770*/  LDC.64 R12, c[0x0][0x388] ;  /* 0x0000e200ff0c7b82 */ /* 0x000ef00000000a00 */
[----:B--2---:R-:W2:Y:S01]  /*0780*/  LDC.64 R8, c[0x0][0x390] ;  /* 0x0000e400ff087b82 */ /* 0x004ea20000000a00 */
[----:B------:R-:W-:Y:S01]  /*0790*/  IADD3 R17, P1, PT, R0, R3, RZ ;  /* 0x0000000300117210 */ /* 0x000fe20007f3e0ff */
[----:B------:R-:W4:Y:S01]  /*07a0*/  LDCU.64 UR6, c[0x0][0x390] ;  /* 0x00007200ff0677ac */ /* 0x000f220008000a00 */
[----:B0-----:R-:W-:-:S06]  /*07b0*/  IMAD.WIDE.U32 R10, R5, 0x4, R10 ;  /* 0x00000004050a7825 */ /* 0x001fcc00078e000a */
[----:B------:R-:W5:Y:S01]  /*07c0*/  LDG.E R10, desc[UR4][R10.64] ;  /* 0x000000040a0a7981 */ /* 0x000f62000c1e1900 */
[----:B---3--:R-:W-:-:S06]  /*07d0*/  IMAD.WIDE.U32 R12, R5, 0x4, R12 ;  /* 0x00000004050c7825 */ /* 0x008fcc00078e000c */
[----:B------:R-:W5:Y:S01]  /*07e0*/  LDG.E R13, desc[UR4][R12.64] ;  /* 0x000000040c0d7981 */ /* 0x000f62000c1e1900 */
[----:B------:R-:W-:Y:S01]  /*07f0*/  IADD3.X R4, PT, PT, RZ, RZ, RZ, P1, !PT ;  /* 0x000000ffff047210 */ /* 0x000fe20000ffe4ff */
[----:B------:R-:W-:-:S03]  /*0800*/  IMAD.SHL.U32 R14, R17, 0x4, RZ ;  /* 0x00000004110e7824 */ /* 0x000fc600078e00ff */
[----:B------:R-:W-:Y:S02]  /*0810*/  SHF.L.U64.HI R17, R17, 0x2, R4 ;  /* 0x0000000211117819 */ /* 0x000fe40000010204 */
[C---:B-1----:R-:W-:Y:S02]  /*0820*/  IADD3 R6, P1, PT, R14.reuse, UR8, RZ ;  /* 0x000000080e067c10 */ /* 0x042fe4000ff3e0ff */
[----:B------:R-:W-:Y:S02]  /*0830*/  IADD3 R4, P2, PT, R14, UR10, RZ ;  /* 0x0000000a0e047c10 */ /* 0x000fe4000ff5e0ff */
[----:B------:R-:W-:Y:S01]  /*0840*/  IADD3.X R7, PT, PT, R17, UR9, RZ, P1, !PT ;  /* 0x0000000911077c10 */ /* 0x000fe20008ffe4ff */
[----:B-----5:R-:W-:Y:S01]  /*0850*/  FADD R15, R10, R13 ;  /* 0x0000000d0a0f7221 */ /* 0x020fe20000000000 */
[----:B--2---:R-:W-:Y:S01]  /*0860*/  IMAD.WIDE.U32 R10, R5, 0x4, R8 ;  /* 0x00000004050a7825 */ /* 0x004fe200078e0008 */
[----:B------:R-:W-:-:S04]  /*0870*/  IADD3.X R5, PT, PT, R17, UR11, RZ, P2, !PT ;  /* 0x0000000b11057c10 */ /* 0x000fc800097fe4ff */
[----:B------:R0:W-:Y:S04]  /*0880*/  STG.E desc[UR4][R10.64], R15 ;  /* 0x0000000f0a007986 */ /* 0x0001e8000c101904 */
[----:B------:R-:W2:Y:S04]  /*0890*/  LDG.E R12, desc[UR4][R6.64+0x4] ;  /* 0x00000404060c7981 */ /* 0x000ea8000c1e1900 */
[----:B------:R-:W2:Y:S01]  /*08a0*/  LDG.E R13, desc[UR4][R4.64+0x4] ;  /* 0x00000404040d7981 */ /* 0x000ea2000c1e1900 */
[----:B----4-:R-:W-:-:S04]  /*08b0*/  IADD3 R8, P1, PT, R14, UR6, RZ ;  /* 0x000000060e087c10 */ /* 0x010fc8000ff3e0ff */
[----:B------:R-:W-:Y:S01]  /*08c0*/  IADD3.X R9, PT, PT, R17, UR7, RZ, P1, !PT ;  /* 0x0000000711097c10 */ /* 0x000fe20008ffe4ff */
[----:B--2---:R-:W-:-:S05]  /*08d0*/  FADD R13, R12, R13 ;  /* 0x0000000d0c0d7221 */ /* 0x004fca0000000000 */
[----:B------:R1:W-:Y:S04]  /*08e0*/  STG.E desc[UR4][R8.64+0x4], R13 ;  /* 0x0000040d08007986 */ /* 0x0003e8000c101904 */
[----:B------:R-:W2:Y:S04]  /*08f0*/  LDG.E R12, desc[UR4][R6.64+0x8] ;  /* 0x00000804060c7981 */ /* 0x000ea8000c1e1900 */
[----:B------:R-:W2:Y:S02]  /*0900*/  LDG.E R17, desc[UR4][R4.64+0x8] ;  /* 0x0000080404117981 */ /* 0x000ea4000c1e1900 */
[----:B--2---:R-:W-:-:S05]  /*0910*/  FADD R17, R12, R17 ;  /* 0x000000110c117221 */ /* 0x004fca0000000000 */
[----:B------:R2:W-:Y:S04]  /*0920*/  STG.E desc[UR4][R8.64+0x8], R17 ;  /* 0x0000081108007986 */ /* 0x0005e8000c101904 */
[----:B0-----:R-:W3:Y:S04]  /*0930*/  LDG.E R10, desc[UR4][R6.64+0xc] ;  /* 0x00000c04060a7981 */ /* 0x001ee8000c1e1900 */
[----:B------:R-:W3:Y:S02]  /*0940*/  LDG.E R11, desc[UR4][R4.64+0xc] ;  /* 0x00000c04040b7981 */ /* 0x000ee4000c1e1900 */
[----:B---3--:R-:W-:-:S05]  /*0950*/  FADD R11, R10, R11 ;  /* 0x0000000b0a0b7221 */ /* 0x008fca0000000000 */
[----:B------:R0:W-:Y:S04]  /*0960*/  STG.E desc[UR4][R8.64+0xc], R11 ;  /* 0x00000c0b08007986 */ /* 0x0001e8000c101904 */
[----:B------:R-:W3:Y:S04]  /*0970*/  LDG.E R10, desc[UR4][R6.64+0x10] ;  /* 0x00001004060a7981 */ /* 0x000ee8000c1e1900 */
[----:B------:R-:W3:Y:S02]  /*0980*/  LDG.E R15, desc[UR4][R4.64+0x10] ;  /* 0x00001004040f7981 */ /* 0x000ee4000c1e1900 */
[----:B---3--:R-:W-:-:S05]  /*0990*/  FADD R15, R10, R15 ;  /* 0x0000000f0a0f7221 */ /* 0x008fca0000000000 */
        /* <DEDUP_REMOVED lines=9> */
[----:B------:R-:W2:Y:S04]  /*0a30*/  LDG.E R10, desc[UR4][R6.64+0x1c] ;  /* 0x00001c04060a7981 */ /* 0x000ea8000c1e1900 */
[----:B0-----:R-:W2:Y:S01]  /*0a40*/  LDG.E R11, desc[UR4][R4.64+0x1c] ;  /* 0x00001c04040b7981 */ /* 0x001ea2000c1e1900 */
[----:B------:R-:W-:Y:S01]  /*0a50*/  IADD3 R3, PT, PT, R3, 0x8, RZ ;  /* 0x0000000803037810 */ /* 0x000fe20007ffe0ff */
[----:B--2---:R-:W-:-:S05]  /*0a60*/  FADD R11, R10, R11 ;  /* 0x0000000b0a0b7221 */ /* 0x004fca0000000000 */
[----:B------:R3:W-:Y:S02]  /*0a70*/  STG.E desc[UR4][R8.64+0x1c], R11 ;  /* 0x00001c0b08007986 */ /* 0x0007e4000c101904 */
.L_x_7:
[----:B------:R-:W-:Y:S05]  /*0a80*/  @!P0 EXIT ;  /* 0x000000000000894d */ /* 0x000fea0003800000 */
[----:B------:R-:W-:Y:S02]  /*0a90*/  ISETP.GE.U32.AND P1, PT, R16, 0x4, PT ;  /* 0x000000041000780c */ /* 0x000fe40003f26070 */
[----:B------:R-:W-:-:S04]  /*0aa0*/  LOP3.LUT R2, R2, 0x3, RZ, 0xc0, !PT ;  /* 0x0000000302027812 */ /* 0x000fc800078ec0ff */
[----:B------:R-:W-:-:S07]  /*0ab0*/  ISETP.NE.AND P0, PT, R2, RZ, PT ;  /* 0x000000ff0200720c */ /* 0x000fce0003f05270 */
[----:B------:R-:W-:Y:S06]  /*0ac0*/  @!P1 BRA `(.L_x_8) ;  /* 0x0000000000909947 */ /* 0x000fec0003800000 */
[----:B------:R-:W0:Y:S01]  /*0ad0*/  LDC.64 R4, c[0x0][0x380] ;  /* 0x0000e000ff047b82 */ /* 0x000e220000000a00 */
[----:B--23--:R-:W-:Y:S01]  /*0ae0*/  IMAD.IADD R17, R0, 0x1, R3 ;  /* 0x0000000100117824 */ /* 0x00cfe200078e0203 */
[----:B------:R-:W1:Y:S01]  /*0af0*/  LDCU.128 UR8, c[0x0][0x380] ;  /* 0x00007000ff0877ac */ /* 0x000e620008000c00 */
[----:B------:R-:W2:Y:S05]  /*0b00*/  LDCU.64 UR6, c[0x0][0x390] ;  /* 0x00007200ff0677ac */ /* 0x000eaa0008000a00 */
[----:B------:R-:W3:Y:S08]  /*0b10*/  LDC.64 R6, c[0x0][0x388] ;  /* 0x0000e200ff067b82 */ /* 0x000ef00000000a00 */
[----:B------:R-:W4:Y:S01]  /*0b20*/  LDC.64 R12, c[0x0][0x390] ;  /* 0x0000e400ff0c7b82 */ /* 0x000f220000000a00 */
[----:B0-----:R-:W-:-:S06]  /*0b30*/  IMAD.WIDE.U32 R8, R17, 0x4, R4 ;  /* 0x0000000411087825 */ /* 0x001fcc00078e0004 */
[----:B------:R-:W5:Y:S01]  /*0b40*/  LDG.E R8, desc[UR4][R8.64] ;  /* 0x0000000408087981 */ /* 0x000f62000c1e1900 */
[----:B---3--:R-:W-:-:S06]  /*0b50*/  IMAD.WIDE.U32 R10, R17, 0x4, R6 ;  /* 0x00000004110a7825 */ /* 0x008fcc00078e0006 */
[----:B------:R-:W5:Y:S01]  /*0b60*/  LDG.E R11, desc[UR4][R10.64] ;  /* 0x000000040a0b7981 */ /* 0x000f62000c1e1900 */
[----:B------:R-:W-:-:S04]  /*0b70*/  IADD3 R4, P1, PT, R0, R3, RZ ;  /* 0x0000000300047210 */ /* 0x000fc80007f3e0ff */
[----:B------:R-:W-:Y:S01]  /*0b80*/  IADD3.X R5, PT, PT, RZ, RZ, RZ, P1, !PT ;  /* 0x000000ffff057210 */ /* 0x000fe20000ffe4ff */
[----:B------:R-:W-:-:S03]  /*0b90*/  IMAD.SHL.U32 R16, R4, 0x4, RZ ;  /* 0x0000000404107824 */ /* 0x000fc600078e00ff */
[----:B------:R-:W-:Y:S02]  /*0ba0*/  SHF.L.U64.HI R14, R4, 0x2, R5 ;  /* 0x00000002040e7819 */ /* 0x000fe40000010205 */
[C---:B-1----:R-:W-:Y:S02]  /*0bb0*/  IADD3 R6, P1, PT, R16.reuse, UR8, RZ ;  /* 0x0000000810067c10 */ /* 0x042fe4000ff3e0ff */
[----:B------:R-:W-:Y:S01]  /*0bc0*/  IADD3 R4, P2, PT, R16, UR10, RZ ;  /* 0x0000000a10047c10 */ /* 0x000fe2000ff5e0ff */
[----:B----4-:R-:W-:Y:S01]  /*0bd0*/  IMAD.WIDE.U32 R12, R17, 0x4, R12 ;  /* 0x00000004110c7825 */ /* 0x010fe200078e000c */
[C---:B------:R-:W-:Y:S02]  /*0be0*/  IADD3.X R7, PT, PT, R14.reuse, UR9, RZ, P1, !PT ;  /* 0x000000090e077c10 */ /* 0x040fe40008ffe4ff */
[----:B------:R-:W-:Y:S01]  /*0bf0*/  IADD3.X R5, PT, PT, R14, UR11, RZ, P2, !PT ;  /* 0x0000000b0e057c10 */ /* 0x000fe200097fe4ff */
[----:B-----5:R-:W-:-:S05]  /*0c00*/  FADD R15, R8, R11 ;  /* 0x0000000b080f7221 */ /* 0x020fca0000000000 */
[----:B------:R0:W-:Y:S04]  /*0c10*/  STG.E desc[UR4][R12.64], R15 ;  /* 0x0000000f0c007986 */ /* 0x0001e8000c101904 */
[----:B------:R-:W3:Y:S04]  /*0c20*/  LDG.E R10, desc[UR4][R6.64+0x4] ;  /* 0x00000404060a7981 */ /* 0x000ee8000c1e1900 */
[----:B------:R-:W3:Y:S01]  /*0c30*/  LDG.E R11, desc[UR4][R4.64+0x4] ;  /* 0x00000404040b7981 */ /* 0x000ee2000c1e1900 */
[----:B--2---:R-:W-:-:S04]  /*0c40*/  IADD3 R8, P1, PT, R16, UR6, RZ ;  /* 0x0000000610087c10 */ /* 0x004fc8000ff3e0ff */
[----:B------:R-:W-:Y:S01]  /*0c50*/  IADD3.X R9, PT, PT, R14, UR7, RZ, P1, !PT ;  /* 0x000000070e097c10 */ /* 0x000fe20008ffe4ff */
[----:B---3--:R-:W-:-:S05]  /*0c60*/  FADD R11, R10, R11 ;  /* 0x0000000b0a0b7221 */ /* 0x008fca0000000000 */
[----:B------:R1:W-:Y:S04]  /*0c70*/  STG.E desc[UR4][R8.64+0x4], R11 ;  /* 0x0000040b08007986 */ /* 0x0003e8000c101904 */
[----:B------:R-:W2:Y:S04]  /*0c80*/  LDG.E R10, desc[UR4][R6.64+0x8] ;  /* 0x00000804060a7981 */ /* 0x000ea8000c1e1900 */
[----:B------:R-:W2:Y:S02]  /*0c90*/  LDG.E R17, desc[UR4][R4.64+0x8] ;  /* 0x0000080404117981 */ /* 0x000ea4000c1e1900 */
[----:B--2---:R-:W-:-:S05]  /*0ca0*/  FADD R17, R10, R17 ;  /* 0x000000110a117221 */ /* 0x004fca0000000000 */
[----:B------:R1:W-:Y:S04]  /*0cb0*/  STG.E desc[UR4][R8.64+0x8], R17 ;  /* 0x0000081108007986 */ /* 0x0003e8000c101904 */
[----:B------:R-:W2:Y:S04]  /*0cc0*/  LDG.E R10, desc[UR4][R6.64+0xc] ;  /* 0x00000c04060a7981 */ /* 0x000ea8000c1e1900 */
[----:B0-----:R-:W2:Y:S01]  /*0cd0*/  LDG.E R13, desc[UR4][R4.64+0xc] ;  /* 0x00000c04040d7981 */ /* 0x001ea2000c1e1900 */
[----:B------:R-:W-:Y:S01]  /*0ce0*/  IADD3 R3, PT, PT, R3, 0x4, RZ ;  /* 0x0000000403037810 */ /* 0x000fe20007ffe0ff */
[----:B--2---:R-:W-:-:S05]  /*0cf0*/  FADD R13, R10, R13 ;  /* 0x0000000d0a0d7221 */ /* 0x004fca0000000000 */
[----:B------:R1:W-:Y:S02]  /*0d00*/  STG.E desc[UR4][R8.64+0xc], R13 ;  /* 0x00000c0d08007986 */ /* 0x0003e4000c101904 */
.L_x_8:
[----:B------:R-:W-:Y:S05]  /*0d10*/  @!P0 EXIT ;  /* 0x000000000000894d */ /* 0x000fea0003800000 */
[----:B------:R-:W0:Y:S01]  /*0d20*/  LDC.64 R4, c[0x0][0x390] ;  /* 0x0000e400ff047b82 */ /* 0x000e220000000a00 */
[----:B------:R-:W-:Y:S02]  /*0d30*/  IMAD.IADD R3, R0, 0x1, R3 ;  /* 0x0000000100037824 */ /* 0x000fe400078e0203 */
[----:B------:R-:W-:-:S05]  /*0d40*/  IMAD.MOV R0, RZ, RZ, -R2 ;  /* 0x000000ffff007224 */ /* 0x000fca00078e0a02 */
[----:B------:R-:W4:Y:S08]  /*0d50*/  LDC.64 R6, c[0x0][0x388] ;  /* 0x0000e200ff067b82 */ /* 0x000f300000000a00 */
[----:B-123--:R-:W1:Y:S01]  /*0d60*/  LDC.64 R8, c[0x0][0x380] ;  /* 0x0000e000ff087b82 */ /* 0x00ee620000000a00 */
[----:B0-----:R-:W-:-:S04]  /*0d70*/  IMAD.WIDE.U32 R4, R3, 0x4, R4 ;  /* 0x0000000403047825 */ /* 0x001fc800078e0004 */
[----:B------:R-:W-:Y:S01]  /*0d80*/  IMAD.MOV.U32 R13, RZ, RZ, R5 ;  /* 0x000000ffff0d7224 */ /* 0x000fe200078e0005 */
[----:B------:R-:W-:Y:S01]  /*0d90*/  MOV R10, R4 ;  /* 0x00000004000a7202 */ /* 0x000fe20000000f00 */
[----:B----4-:R-:W-:-:S05]  /*0da0*/  IMAD.WIDE.U32 R6, R3, 0x4, R6 ;  /* 0x0000000403067825 */ /* 0x010fca00078e0006 */
[----:B------:R-:W-:Y:S01]  /*0db0*/  MOV R11, R7 ;  /* 0x00000007000b7202 */ /* 0x000fe20000000f00 */
[----:B-1----:R-:W-:-:S07]  /*0dc0*/  IMAD.WIDE.U32 R8, R3, 0x4, R8 ;  /* 0x0000000403087825 */ /* 0x002fce00078e0008 */
.L_x_9:
[----:B0-----:R-:W-:Y:S01]  /*0dd0*/  MOV R2, R8 ;  /* 0x0000000800027202 */ /* 0x001fe20000000f00 */
[----:B------:R-:W-:Y:S01]  /*0de0*/  IMAD.MOV.U32 R5, RZ, RZ, R11 ;  /* 0x000000ffff057224 */ /* 0x000fe200078e000b */
[----:B------:R-:W-:Y:S01]  /*0df0*/  MOV R4, R6 ;  /* 0x0000000600047202 */ /* 0x000fe20000000f00 */
[----:B------:R-:W-:-:S04]  /*0e00*/  IMAD.MOV.U32 R3, RZ, RZ, R9 ;  /* 0x000000ffff037224 */ /* 0x000fc800078e0009 */
[----:B------:R-:W2:Y:S04]  /*0e10*/  LDG.E R5, desc[UR4][R4.64] ;  /* 0x0000000404057981 */ /* 0x000ea8000c1e1900 */
[----:B------:R0:W2:Y:S01]  /*0e20*/  LDG.E R2, desc[UR4][R2.64] ;  /* 0x0000000402027981 */ /* 0x0000a2000c1e1900 */
[----:B------:R-:W-:-:S04]  /*0e30*/  IADD3 R0, PT, PT, R0, 0x1, RZ ;  /* 0x0000000100007810 */ /* 0x000fc80007ffe0ff */
[----:B------:R-:W-:Y:S02]  /*0e40*/  ISETP.NE.AND P0, PT, R0, RZ, PT ;  /* 0x000000ff0000720c */ /* 0x000fe40003f05270 */
[----:B------:R-:W-:Y:S01]  /*0e50*/  IADD3 R8, P3, PT, R8, 0x4, RZ ;  /* 0x0000000408087810 */ /* 0x000fe20007f7e0ff */
[----:B0-----:R-:W-:Y:S01]  /*0e60*/  IMAD.MOV.U32 R3, RZ, RZ, R13 ;  /* 0x000000ffff037224 */ /* 0x001fe200078e000d */
[----:B------:R-:W-:-:S03]  /*0e70*/  IADD3 R6, P2, PT, R6, 0x4, RZ ;  /* 0x0000000406067810 */ /* 0x000fc60007f5e0ff */
[----:B------:R-:W-:Y:S01]  /*0e80*/  IMAD.X R9, RZ, RZ, R9, P3 ;  /* 0x000000ffff097224 */ /* 0x000fe200018e0609 */
[----:B------:R-:W-:Y:S01]  /*0e90*/  IADD3.X R11, PT, PT, RZ, R11, RZ, P2, !PT ;  /* 0x0000000bff0b7210 */ /* 0x000fe200017fe4ff */
[----:B--2---:R-:W-:Y:S01]  /*0ea0*/  FADD R7, R2, R5 ;  /* 0x0000000502077221 */ /* 0x004fe20000000000 */
[----:B------:R-:W-:Y:S02]  /*0eb0*/  MOV R2, R10 ;  /* 0x0000000a00027202 */ /* 0x000fe40000000f00 */
[----:B------:R-:W-:-:S03]  /*0ec0*/  IADD3 R10, P1, PT, R10, 0x4, RZ ;  /* 0x000000040a0a7810 */ /* 0x000fc60007f3e0ff */
[----:B------:R0:W-:Y:S02]  /*0ed0*/  STG.E desc[UR4][R2.64], R7 ;  /* 0x0000000702007986 */ /* 0x0001e4000c101904 */
[----:B------:R-:W-:Y:S01]  /*0ee0*/  IMAD.X R13, RZ, RZ, R13, P1 ;  /* 0x000000ffff0d7224 */ /* 0x000fe200008e060d */
[----:B------:R-:W-:Y:S07]  /*0ef0*/  @P0 BRA `(.L_x_9) ;  /* 0xfffffffc00b40947 */ /* 0x000fee000383ffff */
[----:B------:R-:W-:Y:S05]  /*0f00*/  EXIT ;  /* 0x000000000000794d */ /* 0x000fea0003800000 */
.L_x_10:
        /* <DEDUP_REMOVED lines=15> */
.L_x_12:


//--------------------- .nv.shared.reserved.0     --------------------------
	.section	.nv.shared.reserved.0,"aw",@nobits
	.weak		__nv_reservedSMEM_offset_0_alias
	.size		__nv_reservedSMEM_offset_0_alias, 0, 64
	.other		__nv_reservedSMEM_offset_0_alias,@"STO_CUDA_RESERVED_SHARED STV_DEFAULT"
__nv_reservedSMEM_offset_0_alias:
	.zero		0
	.zero		64


//--------------------- .nv.constant0._Z7productPfS_S_i --------------------------
	.section	.nv.constant0._Z7productPfS_S_i,"a",@progbits
	.sectionflags	@""
	.align	4
.nv.constant0._Z7productPfS_S_i:
	.zero		924


//--------------------- .nv.constant0._Z3sumPfS_S_i --------------------------
	.section	.nv.constant0._Z3sumPfS_S_i,"a",@progbits
	.sectionflags	@""
	.align	4
.nv.constant0._Z3sumPfS_S_i:
	.zero		924


//--------------------- SYMBOLS --------------------------

	.type		.nv.reservedSmem.offset0,@object
	.size		.nv.reservedSmem.offset0,0x4
